	.target	sm_90a

	.elftype	@"ET_EXEC"


//--------------------- .note.nv.tkinfo           --------------------------
	.section	.note.nv.tkinfo,"",@"SHT_NOTE"
	.sectionflags	@"SHF_NOTE_NV_TKINFO"
	.tkinfo
        /*0018*/ 	.word	0x00000002
        /*0030*/ 	.string	""
        /*0030*/ 	.string	"ptxas"
        /*0030*/ 	.string	"Cuda compilation tools, release 13.0, V13.0.88"
        /*0030*/ 	.string	"Build cuda_13.0.r13.0/compiler.36424714_0"
        /*0030*/ 	.string	"-arch sm_90a -m 64 "



//--------------------- .note.nv.cuinfo           --------------------------
	.section	.note.nv.cuinfo,"",@"SHT_NOTE"
	.sectionflags	@"SHF_NOTE_NV_CUINFO"
        /*0018*/ 	.short	0x0002
        /*001a*/ 	.short	0x005a
        /*001c*/ 	.short	0x0082
	.zero		2


//--------------------- .nv.info                  --------------------------
	.section	.nv.info,"",@"SHT_CUDA_INFO"
	.align	4


	//----- nvinfo : EIATTR_REGCOUNT
	.align		4
        /*0000*/ 	.byte	0x04, 0x2f
        /*0002*/ 	.short	(.L_15 - .L_14)
	.align		4
.L_14:
        /*0004*/ 	.word	index@(_ZN7cutlass13device_kernelINS_4gemm6kernel13GemmUniversalIN4cute5tupleIJiiiiEEENS1_10collective13CollectiveMmaINS1_34MainloopSm90TmaGmmaWarpSpecializedILi3ENS5_IJNS4_1CILi1EEESB_SB_EEENS1_35KernelTmaWarpSpecializedCooperativeEEENS5_IJNSA_ILi512EEENSA_ILi80EEENSA_ILi64EEEEEENS_6half_tENS5_IJlSB_lEEESJ_SK_NS4_8TiledMMAINS4_8MMA_AtomIJNS4_4SM904GMMA25MMA_64x16x16_F32F16F16_SSILNSO_5MajorE0ELSQ_0ELNSO_7ScaleInE1ELSR_1EEEEEENS4_6LayoutINS5_IJNSA_ILi2EEESB_SB_EEENS5_IJSB_NSA_ILi0EEESX_EEEEENS5_IJNS4_10UnderscoreES10_S10_EEEEENS4_13SM90_TMA_LOADENS4_14ComposedLayoutINS4_7SwizzleILi3ELi4ELi3EEENS4_18smem_ptr_flag_bitsILi16EEENSU_INS5_IJNSA_ILi8EEESH_EEENS5_IJSH_SB_EEEEEEEvNS4_8identityES13_S1D_vS1E_EENS_8epilogue10collective6detail29Sm90TmaWarpSpecializedAdapterINS1H_15DefaultEpilogueISJ_SK_SK_NS1G_6thread17LinearCombinationISJ_Li1EffLNS1L_9ScaleType4KindE0ELNS_15FloatRoundStyleE2ESJ_EENS1_15EpilogueDefaultEEEEEvvEEEEvNT_6ParamsE)
        /*0008*/ 	.word	0x000000a8


	//----- nvinfo : EIATTR_FRAME_SIZE
	.align		4
.L_15:
        /*000c*/ 	.byte	0x04, 0x11
        /*000e*/ 	.short	(.L_17 - .L_16)
	.align		4
.L_16:
        /*0010*/ 	.word	index@(_ZN7cutlass13device_kernelINS_4gemm6kernel13GemmUniversalIN4cute5tupleIJiiiiEEENS1_10collective13CollectiveMmaINS1_34MainloopSm90TmaGmmaWarpSpecializedILi3ENS5_IJNS4_1CILi1EEESB_SB_EEENS1_35KernelTmaWarpSpecializedCooperativeEEENS5_IJNSA_ILi512EEENSA_ILi80EEENSA_ILi64EEEEEENS_6half_tENS5_IJlSB_lEEESJ_SK_NS4_8TiledMMAINS4_8MMA_AtomIJNS4_4SM904GMMA25MMA_64x16x16_F32F16F16_SSILNSO_5MajorE0ELSQ_0ELNSO_7ScaleInE1ELSR_1EEEEEENS4_6LayoutINS5_IJNSA_ILi2EEESB_SB_EEENS5_IJSB_NSA_ILi0EEESX_EEEEENS5_IJNS4_10UnderscoreES10_S10_EEEEENS4_13SM90_TMA_LOADENS4_14ComposedLayoutINS4_7SwizzleILi3ELi4ELi3EEENS4_18smem_ptr_flag_bitsILi16EEENSU_INS5_IJNSA_ILi8EEESH_EEENS5_IJSH_SB_EEEEEEEvNS4_8identityES13_S1D_vS1E_EENS_8epilogue10collective6detail29Sm90TmaWarpSpecializedAdapterINS1H_15DefaultEpilogueISJ_SK_SK_NS1G_6thread17LinearCombinationISJ_Li1EffLNS1L_9ScaleType4KindE0ELNS_15FloatRoundStyleE2ESJ_EENS1_15EpilogueDefaultEEEEEvvEEEEvNT_6ParamsE)
        /*0014*/ 	.word	0x00000000


	//----- nvinfo : EIATTR_MIN_STACK_SIZE
	.align		4
.L_17:
        /*0018*/ 	.byte	0x04, 0x12
        /*001a*/ 	.short	(.L_19 - .L_18)
	.align		4
.L_18:
        /*001c*/ 	.word	index@(_ZN7cutlass13device_kernelINS_4gemm6kernel13GemmUniversalIN4cute5tupleIJiiiiEEENS1_10collective13CollectiveMmaINS1_34MainloopSm90TmaGmmaWarpSpecializedILi3ENS5_IJNS4_1CILi1EEESB_SB_EEENS1_35KernelTmaWarpSpecializedCooperativeEEENS5_IJNSA_ILi512EEENSA_ILi80EEENSA_ILi64EEEEEENS_6half_tENS5_IJlSB_lEEESJ_SK_NS4_8TiledMMAINS4_8MMA_AtomIJNS4_4SM904GMMA25MMA_64x16x16_F32F16F16_SSILNSO_5MajorE0ELSQ_0ELNSO_7ScaleInE1ELSR_1EEEEEENS4_6LayoutINS5_IJNSA_ILi2EEESB_SB_EEENS5_IJSB_NSA_ILi0EEESX_EEEEENS5_IJNS4_10UnderscoreES10_S10_EEEEENS4_13SM90_TMA_LOADENS4_14ComposedLayoutINS4_7SwizzleILi3ELi4ELi3EEENS4_18smem_ptr_flag_bitsILi16EEENSU_INS5_IJNSA_ILi8EEESH_EEENS5_IJSH_SB_EEEEEEEvNS4_8identityES13_S1D_vS1E_EENS_8epilogue10collective6detail29Sm90TmaWarpSpecializedAdapterINS1H_15DefaultEpilogueISJ_SK_SK_NS1G_6thread17LinearCombinationISJ_Li1EffLNS1L_9ScaleType4KindE0ELNS_15FloatRoundStyleE2ESJ_EENS1_15EpilogueDefaultEEEEEvvEEEEvNT_6ParamsE)
        /*0020*/ 	.word	0x00000000
.L_19:


//--------------------- .nv.compat                --------------------------
	.section	.nv.compat,"",@"SHT_CUDA_COMPAT_INFO"
	.align	4
        /*0000*/ 	.byte	0x02, 0x09, 0x01, 0x00, 0x02, 0x02, 0x04, 0x00, 0x02, 0x05, 0x05, 0x00, 0x03, 0x07, 0x01, 0x01
        /*0010*/ 	.byte	0x02, 0x03, 0x01, 0x00, 0x02, 0x06, 0x01, 0x00, 0x04, 0x0b, 0x08, 0x00, 0x00, 0x00, 0x00, 0x00
        /*0020*/ 	.byte	0x00, 0x00, 0x00, 0x00


//--------------------- .nv.info._ZN7cutlass13device_kernelINS_4gemm6kernel13GemmUniversalIN4cute5tupleIJiiiiEEENS1_10collective13CollectiveMmaINS1_34MainloopSm90TmaGmmaWarpSpecializedILi3ENS5_IJNS4_1CILi1EEESB_SB_EEENS1_35KernelTmaWarpSpecializedCooperativeEEENS5_IJNSA_ILi512EEENSA_ILi80EEENSA_ILi64EEEEEENS_6half_tENS5_IJlSB_lEEESJ_SK_NS4_8TiledMMAINS4_8MMA_AtomIJNS4_4SM904GMMA25MMA_64x16x16_F32F16F16_SSILNSO_5MajorE0ELSQ_0ELNSO_7ScaleInE1ELSR_1EEEEEENS4_6LayoutINS5_IJNSA_ILi2EEESB_SB_EEENS5_IJSB_NSA_ILi0EEESX_EEEEENS5_IJNS4_10UnderscoreES10_S10_EEEEENS4_13SM90_TMA_LOADENS4_14ComposedLayoutINS4_7SwizzleILi3ELi4ELi3EEENS4_18smem_ptr_flag_bitsILi16EEENSU_INS5_IJNSA_ILi8EEESH_EEENS5_IJSH_SB_EEEEEEEvNS4_8identityES13_S1D_vS1E_EENS_8epilogue10collective6detail29Sm90TmaWarpSpecializedAdapterINS1H_15DefaultEpilogueISJ_SK_SK_NS1G_6thread17LinearCombinationISJ_Li1EffLNS1L_9ScaleType4KindE0ELNS_15FloatRoundStyleE2ESJ_EENS1_15EpilogueDefaultEEEEEvvEEEEvNT_6ParamsE --------------------------
	.section	.nv.info._ZN7cutlass13device_kernelINS_4gemm6kernel13GemmUniversalIN4cute5tupleIJiiiiEEENS1_10collective13CollectiveMmaINS1_34MainloopSm90TmaGmmaWarpSpecializedILi3ENS5_IJNS4_1CILi1EEESB_SB_EEENS1_35KernelTmaWarpSpecializedCooperativeEEENS5_IJNSA_ILi512EEENSA_ILi80EEENSA_ILi64EEEEEENS_6half_tENS5_IJlSB_lEEESJ_SK_NS4_8TiledMMAINS4_8MMA_AtomIJNS4_4SM904GMMA25MMA_64x16x16_F32F16F16_SSILNSO_5MajorE0ELSQ_0ELNSO_7ScaleInE1ELSR_1EEEEEENS4_6LayoutINS5_IJNSA_ILi2EEESB_SB_EEENS5_IJSB_NSA_ILi0EEESX_EEEEENS5_IJNS4_10UnderscoreES10_S10_EEEEENS4_13SM90_TMA_LOADENS4_14ComposedLayoutINS4_7SwizzleILi3ELi4ELi3EEENS4_18smem_ptr_flag_bitsILi16EEENSU_INS5_IJNSA_ILi8EEESH_EEENS5_IJSH_SB_EEEEEEEvNS4_8identityES13_S1D_vS1E_EENS_8epilogue10collective6detail29Sm90TmaWarpSpecializedAdapterINS1H_15DefaultEpilogueISJ_SK_SK_NS1G_6thread17LinearCombinationISJ_Li1EffLNS1L_9ScaleType4KindE0ELNS_15FloatRoundStyleE2ESJ_EENS1_15EpilogueDefaultEEEEEvvEEEEvNT_6ParamsE,"",@"SHT_CUDA_INFO"
	.sectionflags	@""
	.align	4


	//----- nvinfo : EIATTR_CUDA_API_VERSION
	.align		4
        /*0000*/ 	.byte	0x04, 0x37
        /*0002*/ 	.short	(.L_21 - .L_20)
.L_20:
        /*0004*/ 	.word	0x00000082


	//----- nvinfo : EIATTR_KPARAM_INFO
	.align		4
.L_21:
        /*0008*/ 	.byte	0x04, 0x17
        /*000a*/ 	.short	(.L_23 - .L_22)
.L_22:
        /*000c*/ 	.word	0x00000000
        /*0010*/ 	.short	0x0000
        /*0012*/ 	.short	0x0070
        /*0014*/ 	.byte	0x00, 0xf0, 0x01, 0x10


	//----- nvinfo : EIATTR_SPARSE_MMA_MASK
	.align		4
.L_23:
        /*0018*/ 	.byte	0x03, 0x50
        /*001a*/ 	.short	0x0000


	//----- nvinfo : EIATTR_MAXREG_COUNT
	.align		4
        /*001c*/ 	.byte	0x03, 0x1b
        /*001e*/ 	.short	0x00a8


	//----- nvinfo : EIATTR_NUM_BARRIERS
	.align		4
        /*0020*/ 	.byte	0x02, 0x4c
        /*0022*/ 	.byte	0x01
	.zero		1


	//----- nvinfo : EIATTR_EXTERNS
	.align		4
        /*0024*/ 	.byte	0x04, 0x0f
        /*0026*/ 	.short	(.L_25 - .L_24)


	//   ....[0]....
	.align		4
.L_24:
        /*0028*/ 	.word	index@(__assertfail)


	//----- nvinfo : EIATTR_MERCURY_ISA_VERSION
	.align		4
.L_25:
        /*002c*/ 	.byte	0x03, 0x5f
        /*002e*/ 	.short	0x0101


	//----- nvinfo : EIATTR_INT_WARP_WIDE_INSTR_OFFSETS
	.align		4
        /*0030*/ 	.byte	0x04, 0x31
        /*0032*/ 	.short	(.L_27 - .L_26)


	//   ....[0]....
.L_26:
        /*0034*/ 	.word	0x000003a0


	//   ....[1]....
        /*0038*/ 	.word	0x000003b0


	//   ....[2]....
        /*003c*/ 	.word	0x00000490


	//----- nvinfo : EIATTR_COOP_GROUP_MASK_REGIDS
	.align		4
.L_27:
        /*0040*/ 	.byte	0x04, 0x29
        /*0042*/ 	.short	(.L_29 - .L_28)


	//   ....[0]....
.L_28:
        /*0044*/ 	.word	0xffffffff


	//   ....[1]....
        /*0048*/ 	.word	0xffffffff


	//   ....[2]....
        /*004c*/ 	.word	0xffffffff


	//   ....[3]....
        /*0050*/ 	.word	0xffffffff


	//   ....[4]....
        /*0054*/ 	.word	0xffffffff


	//----- nvinfo : EIATTR_COOP_GROUP_INSTR_OFFSETS
	.align		4
.L_29:
        /*0058*/ 	.byte	0x04, 0x28
        /*005a*/ 	.short	(.L_31 - .L_30)


	//   ....[0]....
.L_30:
        /*005c*/ 	.word	0x00000060


	//   ....[1]....
        /*0060*/ 	.word	0x00000070


	//   ....[2]....
        /*0064*/ 	.word	0x00000130


	//   ....[3]....
        /*0068*/ 	.word	0x000002a0


	//   ....[4]....
        /*006c*/ 	.word	0x00000f60


	//----- nvinfo : EIATTR_REG_RECONFIG
	.align		4
.L_31:
        /*0070*/ 	.byte	0x01, 0x54
	.zero		2


	//----- nvinfo : EIATTR_SYSCALL_OFFSETS
	.align		4
        /*0074*/ 	.byte	0x04, 0x46
        /*0076*/ 	.short	(.L_33 - .L_32)


	//   ....[0]....
.L_32:
        /*0078*/ 	.word	0x00001120


	//----- nvinfo : EIATTR_MBARRIER_INSTR_OFFSETS
	.align		4
.L_33:
        /*007c*/ 	.byte	0x04, 0x39
        /*007e*/ 	.short	(.L_35 - .L_34)


	//   ....[0]....
.L_34:
        /*0080*/ 	.word	0x00000230
        /*0084*/ 	.word	0x000000ff
        /*0088*/ 	.word	0x00000000
        /*008c*/ 	.short	0x0100
        /*008e*/ 	.byte	0x08
	.zero		1


	//   ....[1]....
        /*0090*/ 	.word	0x00000240
        /*0094*/ 	.word	0x000000ff
        /*0098*/ 	.word	0x00000018
        /*009c*/ 	.short	0x0100
        /*009e*/ 	.byte	0x08
	.zero		1


	//   ....[2]....
        /*00a0*/ 	.word	0x00000250
        /*00a4*/ 	.word	0x000000ff
        /*00a8*/ 	.word	0x00000008
        /*00ac*/ 	.short	0x0100
        /*00ae*/ 	.byte	0x08
	.zero		1


	//   ....[3]....
        /*00b0*/ 	.word	0x00000260
        /*00b4*/ 	.word	0x000000ff
        /*00b8*/ 	.word	0x00000020
        /*00bc*/ 	.short	0x0100
        /*00be*/ 	.byte	0x08
	.zero		1


	//   ....[4]....
        /*00c0*/ 	.word	0x00000270
        /*00c4*/ 	.word	0x000000ff
        /*00c8*/ 	.word	0x00000010
        /*00cc*/ 	.short	0x0100
        /*00ce*/ 	.byte	0x08
	.zero		1


	//   ....[5]....
        /*00d0*/ 	.word	0x00000280
        /*00d4*/ 	.word	0x000000ff
        /*00d8*/ 	.word	0x00000028
        /*00dc*/ 	.short	0x0100
        /*00de*/ 	.byte	0x08
	.zero		1


	//   ....[6]....
        /*00e0*/ 	.word	0x00000500
        /*00e4*/ 	.word	0x000000ff
        /*00e8*/ 	.word	0x00000040
        /*00ec*/ 	.short	0x0100
        /*00ee*/ 	.byte	0x06
	.zero		1


	//   ....[7]....
        /*00f0*/ 	.word	0x00000560
        /*00f4*/ 	.word	0x000000ff
        /*00f8*/ 	.word	0x00000048
        /*00fc*/ 	.short	0x0100
        /*00fe*/ 	.byte	0x06
	.zero		1


	//   ....[8]....
        /*0100*/ 	.word	0x000011a0
        /*0104*/ 	.word	0x00000003
        /*0108*/ 	.word	0x00000000
        /*010c*/ 	.short	0x010a
        /*010e*/ 	.byte	0x3f
	.zero		1


	//   ....[9]....
        /*0110*/ 	.word	0x000011e0
        /*0114*/ 	.word	0x00000003
        /*0118*/ 	.word	0x00000000
        /*011c*/ 	.short	0x010a
        /*011e*/ 	.byte	0x3f
	.zero		1


	//   ....[10]....
        /*0120*/ 	.word	0x00003060
        /*0124*/ 	.word	0x000000ff
        /*0128*/ 	.word	0x00000000
        /*012c*/ 	.short	0x010a
        /*012e*/ 	.byte	0x08
	.zero		1


	//   ....[11]....
        /*0130*/ 	.word	0x000030a0
        /*0134*/ 	.word	0x000000ff
        /*0138*/ 	.word	0x00000000
        /*013c*/ 	.short	0x010a
        /*013e*/ 	.byte	0x08
	.zero		1


	//   ....[12]....
        /*0140*/ 	.word	0x00004df0
        /*0144*/ 	.word	0x000000ff
        /*0148*/ 	.word	0x00000000
        /*014c*/ 	.short	0x0101
        /*014e*/ 	.byte	0x08
	.zero		1


	//   ....[13]....
        /*0150*/ 	.word	0x00004fa0
        /*0154*/ 	.word	0x00000000
        /*0158*/ 	.word	0x00000000
        /*015c*/ 	.short	0x0101
        /*015e*/ 	.byte	0x3f
	.zero		1


	//   ....[14]....
        /*0160*/ 	.word	0x00010060
        /*0164*/ 	.word	0x0000000e
        /*0168*/ 	.word	0x00000018
        /*016c*/ 	.short	0x010a
        /*016e*/ 	.byte	0x3f
	.zero		1


	//   ....[15]....
        /*0170*/ 	.word	0x000103f0
        /*0174*/ 	.word	0x00000005
        /*0178*/ 	.word	0x00000048
        /*017c*/ 	.short	0x0101
        /*017e*/ 	.byte	0x3f
	.zero		1


	//   ....[16]....
        /*0180*/ 	.word	0x00010b50
        /*0184*/ 	.word	0x00000007
        /*0188*/ 	.word	0x00000000
        /*018c*/ 	.short	0x010a
        /*018e*/ 	.byte	0x3f
	.zero		1


	//   ....[17]....
        /*0190*/ 	.word	0x00010bd0
        /*0194*/ 	.word	0x00000006
        /*0198*/ 	.word	0x00000000
        /*019c*/ 	.short	0x010a
        /*019e*/ 	.byte	0x3f
	.zero		1


	//   ....[18]....
        /*01a0*/ 	.word	0x00010c60
        /*01a4*/ 	.word	0x00000003
        /*01a8*/ 	.word	0x00000000
        /*01ac*/ 	.short	0x010a
        /*01ae*/ 	.byte	0x3f
	.zero		1


	//   ....[19]....
        /*01b0*/ 	.word	0x00010cc0
        /*01b4*/ 	.word	0x00000003
        /*01b8*/ 	.word	0x00000000
        /*01bc*/ 	.short	0x010a
        /*01be*/ 	.byte	0x3f
	.zero		1


	//   ....[20]....
        /*01c0*/ 	.word	0x00010d20
        /*01c4*/ 	.word	0x00000005
        /*01c8*/ 	.word	0x00000000
        /*01cc*/ 	.short	0x010a
        /*01ce*/ 	.byte	0x3f
	.zero		1


	//   ....[21]....
        /*01d0*/ 	.word	0x00010df0
        /*01d4*/ 	.word	0x0000000e
        /*01d8*/ 	.word	0x00000018
        /*01dc*/ 	.short	0x010a
        /*01de*/ 	.byte	0x3f
	.zero		1


	//   ....[22]....
        /*01e0*/ 	.word	0x00010ec0
        /*01e4*/ 	.word	0x00000007
        /*01e8*/ 	.word	0x00000000
        /*01ec*/ 	.short	0x010a
        /*01ee*/ 	.byte	0x3f
	.zero		1


	//   ....[23]....
        /*01f0*/ 	.word	0x00010f10
        /*01f4*/ 	.word	0x00000006
        /*01f8*/ 	.word	0x00000000
        /*01fc*/ 	.short	0x010a
        /*01fe*/ 	.byte	0x3f
	.zero		1


	//----- nvinfo : EIATTR_NUM_MBARRIERS
	.align		4
.L_35:
        /*0200*/ 	.byte	0x03, 0x38
        /*0202*/ 	.short	0x0008


	//----- nvinfo : EIATTR_EXIT_INSTR_OFFSETS
	.align		4
        /*0204*/ 	.byte	0x04, 0x1c
        /*0206*/ 	.short	(.L_37 - .L_36)


	//   ....[0]....
.L_36:
        /*0208*/ 	.word	0x000005b0


	//   ....[1]....
        /*020c*/ 	.word	0x00000e90


	//   ....[2]....
        /*0210*/ 	.word	0x0000f6a0


	//   ....[3]....
        /*0214*/ 	.word	0x0000fd00


	//   ....[4]....
        /*0218*/ 	.word	0x00010cb0


	//----- nvinfo : EIATTR_MAX_THREADS
	.align		4
.L_37:
        /*021c*/ 	.byte	0x04, 0x05
        /*021e*/ 	.short	(.L_39 - .L_38)
.L_38:
        /*0220*/ 	.word	0x00000180
        /*0224*/ 	.word	0x00000001
        /*0228*/ 	.word	0x00000001


	//----- nvinfo : EIATTR_CRS_STACK_SIZE
	.align		4
.L_39:
        /*022c*/ 	.byte	0x04, 0x1e
        /*022e*/ 	.short	(.L_41 - .L_40)
.L_40:
        /*0230*/ 	.word	0x00000000


	//----- nvinfo : EIATTR_CBANK_PARAM_SIZE
	.align		4
.L_41:
        /*0234*/ 	.byte	0x03, 0x19
        /*0236*/ 	.short	0x0470


	//----- nvinfo : EIATTR_PARAM_CBANK
	.align		4
        /*0238*/ 	.byte	0x04, 0x0a
        /*023a*/ 	.short	(.L_43 - .L_42)
	.align		4
.L_42:
        /*023c*/ 	.word	index@(.nv.constant0._ZN7cutlass13device_kernelINS_4gemm6kernel13GemmUniversalIN4cute5tupleIJiiiiEEENS1_10collective13CollectiveMmaINS1_34MainloopSm90TmaGmmaWarpSpecializedILi3ENS5_IJNS4_1CILi1EEESB_SB_EEENS1_35KernelTmaWarpSpecializedCooperativeEEENS5_IJNSA_ILi512EEENSA_ILi80EEENSA_ILi64EEEEEENS_6half_tENS5_IJlSB_lEEESJ_SK_NS4_8TiledMMAINS4_8MMA_AtomIJNS4_4SM904GMMA25MMA_64x16x16_F32F16F16_SSILNSO_5MajorE0ELSQ_0ELNSO_7ScaleInE1ELSR_1EEEEEENS4_6LayoutINS5_IJNSA_ILi2EEESB_SB_EEENS5_IJSB_NSA_ILi0EEESX_EEEEENS5_IJNS4_10UnderscoreES10_S10_EEEEENS4_13SM90_TMA_LOADENS4_14ComposedLayoutINS4_7SwizzleILi3ELi4ELi3EEENS4_18smem_ptr_flag_bitsILi16EEENSU_INS5_IJNSA_ILi8EEESH_EEENS5_IJSH_SB_EEEEEEEvNS4_8identityES13_S1D_vS1E_EENS_8epilogue10collective6detail29Sm90TmaWarpSpecializedAdapterINS1H_15DefaultEpilogueISJ_SK_SK_NS1G_6thread17LinearCombinationISJ_Li1EffLNS1L_9ScaleType4KindE0ELNS_15FloatRoundStyleE2ESJ_EENS1_15EpilogueDefaultEEEEEvvEEEEvNT_6ParamsE)
        /*0240*/ 	.short	0x0210
        /*0242*/ 	.short	0x0470


	//----- nvinfo : EIATTR_SW_WAR
	.align		4
.L_43:
        /*0244*/ 	.byte	0x04, 0x36
        /*0246*/ 	.short	(.L_45 - .L_44)
.L_44:
        /*0248*/ 	.word	0x00000008
.L_45:


//--------------------- .nv.callgraph             --------------------------
	.section	.nv.callgraph,"",@"SHT_CUDA_CALLGRAPH"
	.align	4
	.sectionentsize	8
	.align		4
        /*0000*/ 	.word	0x00000000
	.align		4
        /*0004*/ 	.word	0xffffffff
	.align		4
        /*0008*/ 	.word	index@(_ZN7cutlass13device_kernelINS_4gemm6kernel13GemmUniversalIN4cute5tupleIJiiiiEEENS1_10collective13CollectiveMmaINS1_34MainloopSm90TmaGmmaWarpSpecializedILi3ENS5_IJNS4_1CILi1EEESB_SB_EEENS1_35KernelTmaWarpSpecializedCooperativeEEENS5_IJNSA_ILi512EEENSA_ILi80EEENSA_ILi64EEEEEENS_6half_tENS5_IJlSB_lEEESJ_SK_NS4_8TiledMMAINS4_8MMA_AtomIJNS4_4SM904GMMA25MMA_64x16x16_F32F16F16_SSILNSO_5MajorE0ELSQ_0ELNSO_7ScaleInE1ELSR_1EEEEEENS4_6LayoutINS5_IJNSA_ILi2EEESB_SB_EEENS5_IJSB_NSA_ILi0EEESX_EEEEENS5_IJNS4_10UnderscoreES10_S10_EEEEENS4_13SM90_TMA_LOADENS4_14ComposedLayoutINS4_7SwizzleILi3ELi4ELi3EEENS4_18smem_ptr_flag_bitsILi16EEENSU_INS5_IJNSA_ILi8EEESH_EEENS5_IJSH_SB_EEEEEEEvNS4_8identityES13_S1D_vS1E_EENS_8epilogue10collective6detail29Sm90TmaWarpSpecializedAdapterINS1H_15DefaultEpilogueISJ_SK_SK_NS1G_6thread17LinearCombinationISJ_Li1EffLNS1L_9ScaleType4KindE0ELNS_15FloatRoundStyleE2ESJ_EENS1_15EpilogueDefaultEEEEEvvEEEEvNT_6ParamsE)
	.align		4
        /*000c*/ 	.word	index@(__assertfail)
	.align		4
        /*0010*/ 	.word	0x00000000
	.align		4
        /*0014*/ 	.word	0xfffffffe
	.align		4
        /*0018*/ 	.word	0x00000000
	.align		4
        /*001c*/ 	.word	0xfffffffd
	.align		4
        /*0020*/ 	.word	0x00000000
	.align		4
        /*0024*/ 	.word	0xfffffffc


//--------------------- .nv.constant4             --------------------------
	.section	.nv.constant4,"a",@progbits
	.align	8
	.align		8
.nv.constant4:
        /*0000*/ 	.dword	__assertfail
	.align		8
        /*0008*/ 	.dword	__unnamed_1
	.align		8
        /*0010*/ 	.dword	_ZN40_INTERNAL_1ffd4d8b_4_k_cu_bd1b864b_103544cuda3std3__45__cpo5beginE
	.align		8
        /*0018*/ 	.dword	_ZN40_INTERNAL_1ffd4d8b_4_k_cu_bd1b864b_103544cuda3std3__45__cpo3endE
	.align		8
        /*0020*/ 	.dword	_ZN40_INTERNAL_1ffd4d8b_4_k_cu_bd1b864b_103544cuda3std3__45__cpo6cbeginE
	.align		8
        /*0028*/ 	.dword	_ZN40_INTERNAL_1ffd4d8b_4_k_cu_bd1b864b_103544cuda3std3__45__cpo4cendE
	.align		8
        /*0030*/ 	.dword	_ZN40_INTERNAL_1ffd4d8b_4_k_cu_bd1b864b_103544cuda3std3__442_GLOBAL__N__1ffd4d8b_4_k_cu_bd1b864b_103546ignoreE
	.align		8
        /*0038*/ 	.dword	_ZN40_INTERNAL_1ffd4d8b_4_k_cu_bd1b864b_103544cuda3std3__419piecewise_constructE
	.align		8
        /*0040*/ 	.dword	_ZN40_INTERNAL_1ffd4d8b_4_k_cu_bd1b864b_103544cuda3std3__48in_placeE
	.align		8
        /*0048*/ 	.dword	_ZN40_INTERNAL_1ffd4d8b_4_k_cu_bd1b864b_103544cuda3std6ranges3__45__cpo4swapE
	.align		8
        /*0050*/ 	.dword	_ZN40_INTERNAL_1ffd4d8b_4_k_cu_bd1b864b_103544cuda3std6ranges3__45__cpo9iter_moveE
	.align		8
        /*0058*/ 	.dword	_ZN40_INTERNAL_1ffd4d8b_4_k_cu_bd1b864b_103544cute7productE
	.align		8
        /*0060*/ 	.dword	_ZN40_INTERNAL_1ffd4d8b_4_k_cu_bd1b864b_103544cute1_E
	.align		8
        /*0068*/ 	.dword	$str$22
	.align		8
        /*0070*/ 	.dword	$str$23


//--------------------- .text._ZN7cutlass13device_kernelINS_4gemm6kernel13GemmUniversalIN4cute5tupleIJiiiiEEENS1_10collective13CollectiveMmaINS1_34MainloopSm90TmaGmmaWarpSpecializedILi3ENS5_IJNS4_1CILi1EEESB_SB_EEENS1_35KernelTmaWarpSpecializedCooperativeEEENS5_IJNSA_ILi512EEENSA_ILi80EEENSA_ILi64EEEEEENS_6half_tENS5_IJlSB_lEEESJ_SK_NS4_8TiledMMAINS4_8MMA_AtomIJNS4_4SM904GMMA25MMA_64x16x16_F32F16F16_SSILNSO_5MajorE0ELSQ_0ELNSO_7ScaleInE1ELSR_1EEEEEENS4_6LayoutINS5_IJNSA_ILi2EEESB_SB_EEENS5_IJSB_NSA_ILi0EEESX_EEEEENS5_IJNS4_10UnderscoreES10_S10_EEEEENS4_13SM90_TMA_LOADENS4_14ComposedLayoutINS4_7SwizzleILi3ELi4ELi3EEENS4_18smem_ptr_flag_bitsILi16EEENSU_INS5_IJNSA_ILi8EEESH_EEENS5_IJSH_SB_EEEEEEEvNS4_8identityES13_S1D_vS1E_EENS_8epilogue10collective6detail29Sm90TmaWarpSpecializedAdapterINS1H_15DefaultEpilogueISJ_SK_SK_NS1G_6thread17LinearCombinationISJ_Li1EffLNS1L_9ScaleType4KindE0ELNS_15FloatRoundStyleE2ESJ_EENS1_15EpilogueDefaultEEEEEvvEEEEvNT_6ParamsE --------------------------
	.section	.text._ZN7cutlass13device_kernelINS_4gemm6kernel13GemmUniversalIN4cute5tupleIJiiiiEEENS1_10collective13CollectiveMmaINS1_34MainloopSm90TmaGmmaWarpSpecializedILi3ENS5_IJNS4_1CILi1EEESB_SB_EEENS1_35KernelTmaWarpSpecializedCooperativeEEENS5_IJNSA_ILi512EEENSA_ILi80EEENSA_ILi64EEEEEENS_6half_tENS5_IJlSB_lEEESJ_SK_NS4_8TiledMMAINS4_8MMA_AtomIJNS4_4SM904GMMA25MMA_64x16x16_F32F16F16_SSILNSO_5MajorE0ELSQ_0ELNSO_7ScaleInE1ELSR_1EEEEEENS4_6LayoutINS5_IJNSA_ILi2EEESB_SB_EEENS5_IJSB_NSA_ILi0EEESX_EEEEENS5_IJNS4_10UnderscoreES10_S10_EEEEENS4_13SM90_TMA_LOADENS4_14ComposedLayoutINS4_7SwizzleILi3ELi4ELi3EEENS4_18smem_ptr_flag_bitsILi16EEENSU_INS5_IJNSA_ILi8EEESH_EEENS5_IJSH_SB_EEEEEEEvNS4_8identityES13_S1D_vS1E_EENS_8epilogue10collective6detail29Sm90TmaWarpSpecializedAdapterINS1H_15DefaultEpilogueISJ_SK_SK_NS1G_6thread17LinearCombinationISJ_Li1EffLNS1L_9ScaleType4KindE0ELNS_15FloatRoundStyleE2ESJ_EENS1_15EpilogueDefaultEEEEEvvEEEEvNT_6ParamsE,"ax",@progbits
	.align	128
.text._ZN7cutlass13device_kernelINS_4gemm6kernel13GemmUniversalIN4cute5tupleIJiiiiEEENS1_10collective13CollectiveMmaINS1_34MainloopSm90TmaGmmaWarpSpecializedILi3ENS5_IJNS4_1CILi1EEESB_SB_EEENS1_35KernelTmaWarpSpecializedCooperativeEEENS5_IJNSA_ILi512EEENSA_ILi80EEENSA_ILi64EEEEEENS_6half_tENS5_IJlSB_lEEESJ_SK_NS4_8TiledMMAINS4_8MMA_AtomIJNS4_4SM904GMMA25MMA_64x16x16_F32F16F16_SSILNSO_5MajorE0ELSQ_0ELNSO_7ScaleInE1ELSR_1EEEEEENS4_6LayoutINS5_IJNSA_ILi2EEESB_SB_EEENS5_IJSB_NSA_ILi0EEESX_EEEEENS5_IJNS4_10UnderscoreES10_S10_EEEEENS4_13SM90_TMA_LOADENS4_14ComposedLayoutINS4_7SwizzleILi3ELi4ELi3EEENS4_18smem_ptr_flag_bitsILi16EEENSU_INS5_IJNSA_ILi8EEESH_EEENS5_IJSH_SB_EEEEEEEvNS4_8identityES13_S1D_vS1E_EENS_8epilogue10collective6detail29Sm90TmaWarpSpecializedAdapterINS1H_15DefaultEpilogueISJ_SK_SK_NS1G_6thread17LinearCombinationISJ_Li1EffLNS1L_9ScaleType4KindE0ELNS_15FloatRoundStyleE2ESJ_EENS1_15EpilogueDefaultEEEEEvvEEEEvNT_6ParamsE:
        .type           _ZN7cutlass13device_kernelINS_4gemm6kernel13GemmUniversalIN4cute5tupleIJiiiiEEENS1_10collective13CollectiveMmaINS1_34MainloopSm90TmaGmmaWarpSpecializedILi3ENS5_IJNS4_1CILi1EEESB_SB_EEENS1_35KernelTmaWarpSpecializedCooperativeEEENS5_IJNSA_ILi512EEENSA_ILi80EEENSA_ILi64EEEEEENS_6half_tENS5_IJlSB_lEEESJ_SK_NS4_8TiledMMAINS4_8MMA_AtomIJNS4_4SM904GMMA25MMA_64x16x16_F32F16F16_SSILNSO_5MajorE0ELSQ_0ELNSO_7ScaleInE1ELSR_1EEEEEENS4_6LayoutINS5_IJNSA_ILi2EEESB_SB_EEENS5_IJSB_NSA_ILi0EEESX_EEEEENS5_IJNS4_10UnderscoreES10_S10_EEEEENS4_13SM90_TMA_LOADENS4_14ComposedLayoutINS4_7SwizzleILi3ELi4ELi3EEENS4_18smem_ptr_flag_bitsILi16EEENSU_INS5_IJNSA_ILi8EEESH_EEENS5_IJSH_SB_EEEEEEEvNS4_8identityES13_S1D_vS1E_EENS_8epilogue10collective6detail29Sm90TmaWarpSpecializedAdapterINS1H_15DefaultEpilogueISJ_SK_SK_NS1G_6thread17LinearCombinationISJ_Li1EffLNS1L_9ScaleType4KindE0ELNS_15FloatRoundStyleE2ESJ_EENS1_15EpilogueDefaultEEEEEvvEEEEvNT_6ParamsE,@function
        .size           _ZN7cutlass13device_kernelINS_4gemm6kernel13GemmUniversalIN4cute5tupleIJiiiiEEENS1_10collective13CollectiveMmaINS1_34MainloopSm90TmaGmmaWarpSpecializedILi3ENS5_IJNS4_1CILi1EEESB_SB_EEENS1_35KernelTmaWarpSpecializedCooperativeEEENS5_IJNSA_ILi512EEENSA_ILi80EEENSA_ILi64EEEEEENS_6half_tENS5_IJlSB_lEEESJ_SK_NS4_8TiledMMAINS4_8MMA_AtomIJNS4_4SM904GMMA25MMA_64x16x16_F32F16F16_SSILNSO_5MajorE0ELSQ_0ELNSO_7ScaleInE1ELSR_1EEEEEENS4_6LayoutINS5_IJNSA_ILi2EEESB_SB_EEENS5_IJSB_NSA_ILi0EEESX_EEEEENS5_IJNS4_10UnderscoreES10_S10_EEEEENS4_13SM90_TMA_LOADENS4_14ComposedLayoutINS4_7SwizzleILi3ELi4ELi3EEENS4_18smem_ptr_flag_bitsILi16EEENSU_INS5_IJNSA_ILi8EEESH_EEENS5_IJSH_SB_EEEEEEEvNS4_8identityES13_S1D_vS1E_EENS_8epilogue10collective6detail29Sm90TmaWarpSpecializedAdapterINS1H_15DefaultEpilogueISJ_SK_SK_NS1G_6thread17LinearCombinationISJ_Li1EffLNS1L_9ScaleType4KindE0ELNS_15FloatRoundStyleE2ESJ_EENS1_15EpilogueDefaultEEEEEvvEEEEvNT_6ParamsE,(.L_x_372 - _ZN7cutlass13device_kernelINS_4gemm6kernel13GemmUniversalIN4cute5tupleIJiiiiEEENS1_10collective13CollectiveMmaINS1_34MainloopSm90TmaGmmaWarpSpecializedILi3ENS5_IJNS4_1CILi1EEESB_SB_EEENS1_35KernelTmaWarpSpecializedCooperativeEEENS5_IJNSA_ILi512EEENSA_ILi80EEENSA_ILi64EEEEEENS_6half_tENS5_IJlSB_lEEESJ_SK_NS4_8TiledMMAINS4_8MMA_AtomIJNS4_4SM904GMMA25MMA_64x16x16_F32F16F16_SSILNSO_5MajorE0ELSQ_0ELNSO_7ScaleInE1ELSR_1EEEEEENS4_6LayoutINS5_IJNSA_ILi2EEESB_SB_EEENS5_IJSB_NSA_ILi0EEESX_EEEEENS5_IJNS4_10UnderscoreES10_S10_EEEEENS4_13SM90_TMA_LOADENS4_14ComposedLayoutINS4_7SwizzleILi3ELi4ELi3EEENS4_18smem_ptr_flag_bitsILi16EEENSU_INS5_IJNSA_ILi8EEESH_EEENS5_IJSH_SB_EEEEEEEvNS4_8identityES13_S1D_vS1E_EENS_8epilogue10collective6detail29Sm90TmaWarpSpecializedAdapterINS1H_15DefaultEpilogueISJ_SK_SK_NS1G_6thread17LinearCombinationISJ_Li1EffLNS1L_9ScaleType4KindE0ELNS_15FloatRoundStyleE2ESJ_EENS1_15EpilogueDefaultEEEEEvvEEEEvNT_6ParamsE)
        .other          _ZN7cutlass13device_kernelINS_4gemm6kernel13GemmUniversalIN4cute5tupleIJiiiiEEENS1_10collective13CollectiveMmaINS1_34MainloopSm90TmaGmmaWarpSpecializedILi3ENS5_IJNS4_1CILi1EEESB_SB_EEENS1_35KernelTmaWarpSpecializedCooperativeEEENS5_IJNSA_ILi512EEENSA_ILi80EEENSA_ILi64EEEEEENS_6half_tENS5_IJlSB_lEEESJ_SK_NS4_8TiledMMAINS4_8MMA_AtomIJNS4_4SM904GMMA25MMA_64x16x16_F32F16F16_SSILNSO_5MajorE0ELSQ_0ELNSO_7ScaleInE1ELSR_1EEEEEENS4_6LayoutINS5_IJNSA_ILi2EEESB_SB_EEENS5_IJSB_NSA_ILi0EEESX_EEEEENS5_IJNS4_10UnderscoreES10_S10_EEEEENS4_13SM90_TMA_LOADENS4_14ComposedLayoutINS4_7SwizzleILi3ELi4ELi3EEENS4_18smem_ptr_flag_bitsILi16EEENSU_INS5_IJNSA_ILi8EEESH_EEENS5_IJSH_SB_EEEEEEEvNS4_8identityES13_S1D_vS1E_EENS_8epilogue10collective6detail29Sm90TmaWarpSpecializedAdapterINS1H_15DefaultEpilogueISJ_SK_SK_NS1G_6thread17LinearCombinationISJ_Li1EffLNS1L_9ScaleType4KindE0ELNS_15FloatRoundStyleE2ESJ_EENS1_15EpilogueDefaultEEEEEvvEEEEvNT_6ParamsE,@"STO_CUDA_ENTRY STV_DEFAULT"
_ZN7cutlass13device_kernelINS_4gemm6kernel13GemmUniversalIN4cute5tupleIJiiiiEEENS1_10collective13CollectiveMmaINS1_34MainloopSm90TmaGmmaWarpSpecializedILi3ENS5_IJNS4_1CILi1EEESB_SB_EEENS1_35KernelTmaWarpSpecializedCooperativeEEENS5_IJNSA_ILi512EEENSA_ILi80EEENSA_ILi64EEEEEENS_6half_tENS5_IJlSB_lEEESJ_SK_NS4_8TiledMMAINS4_8MMA_AtomIJNS4_4SM904GMMA25MMA_64x16x16_F32F16F16_SSILNSO_5MajorE0ELSQ_0ELNSO_7ScaleInE1ELSR_1EEEEEENS4_6LayoutINS5_IJNSA_ILi2EEESB_SB_EEENS5_IJSB_NSA_ILi0EEESX_EEEEENS5_IJNS4_10UnderscoreES10_S10_EEEEENS4_13SM90_TMA_LOADENS4_14ComposedLayoutINS4_7SwizzleILi3ELi4ELi3EEENS4_18smem_ptr_flag_bitsILi16EEENSU_INS5_IJNSA_ILi8EEESH_EEENS5_IJSH_SB_EEEEEEEvNS4_8identityES13_S1D_vS1E_EENS_8epilogue10collective6detail29Sm90TmaWarpSpecializedAdapterINS1H_15DefaultEpilogueISJ_SK_SK_NS1G_6thread17LinearCombinationISJ_Li1EffLNS1L_9ScaleType4KindE0ELNS_15FloatRoundStyleE2ESJ_EENS1_15EpilogueDefaultEEEEEvvEEEEvNT_6ParamsE:
[----:B------:R-:W0:Y:S01]  /*0000*/  LDC R1, c[0x0][0x28] ;  /* 0x00000a00ff017b82 */ /* 0x000e220000000800 */
[----:B------:R-:W1:Y:S01]  /*0010*/  S2R R23, SR_TID.X ;  /* 0x0000000000177919 */ /* 0x000e620000002100 */
[----:B------:R-:W-:Y:S01]  /*0020*/  ELECT P0, URZ, PT ;  /* 0x00000000003f782f */ /* 0x000fe20003800000 */
[----:B------:R-:W-:Y:S01]  /*0030*/  BSSY B0, `(.L_x_0) ;  /* 0x000000f000007945 */ /* 0x000fe20003800000 */
[--C-:B-1----:R-:W-:Y:S02]  /*0040*/  SHF.R.U32.HI R0, RZ, 0x5, R23.reuse ;  /* 0x00000005ff007819 */ /* 0x102fe40000011617 */
[----:B------:R-:W-:-:S03]  /*0050*/  SHF.R.U32.HI R3, RZ, 0x7, R23 ;  /* 0x00000007ff037819 */ /* 0x000fc60000011617 */
[----:B------:R-:W1:Y:S04]  /*0060*/  SHFL.IDX PT, R2, R0, RZ, 0x1f ;  /* 0x00001fff00027589 */ /* 0x000e6800000e0000 */
[----:B------:R2:W3:Y:S01]  /*0070*/  SHFL.IDX PT, R8, R3, RZ, 0x1f ;  /* 0x00001fff03087589 */ /* 0x0004e200000e0000 */
[----:B-1----:R-:W-:-:S13]  /*0080*/  ISETP.NE.OR P0, PT, R2, RZ, !P0 ;  /* 0x000000ff0200720c */ /* 0x002fda0004705670 */
[----:B0-23--:R-:W-:Y:S05]  /*0090*/  @P0 BRA `(.L_x_1) ;  /* 0x0000000000200947 */ /* 0x00dfea0003800000 */
[----:B------:R-:W-:Y:S02]  /*00a0*/  ULDC.64 UR4, c[0x0][0x198] ;  /* 0x0000660000047ab9 */ /* 0x000fe40000000a00 */
[----:B------:R-:W-:Y:S02]  /*00b0*/  UIADD3 UR6, UP0, UR4, 0xf0, URZ ;  /* 0x000000f004067890 */ /* 0x000fe4000ff1e03f */
[----:B------:R-:W-:Y:S02]  /*00c0*/  UIADD3 UR4, UP1, UR4, 0x1f0, URZ ;  /* 0x000001f004047890 */ /* 0x000fe4000ff3e03f */
[----:B------:R-:W-:Y:S02]  /*00d0*/  UIADD3.X UR7, URZ, UR5, URZ, UP0, !UPT ;  /* 0x000000053f077290 */ /* 0x000fe400087fe43f */
[----:B------:R-:W-:-:S07]  /*00e0*/  UIADD3.X UR5, URZ, UR5, URZ, UP1, !UPT ;  /* 0x000000053f057290 */ /* 0x000fce0008ffe43f */
[----:B------:R0:W-:Y:S02]  /*00f0*/  UTMACCTL.PF [UR6] ;  /* 0x00000000060079b9 */ /* 0x0001e40008040000 */
[----:B------:R0:W-:Y:S02]  /*0100*/  UTMACCTL.PF [UR4] ;  /* 0x00000000040079b9 */ /* 0x0001e40008040000 */
[----:B0-----:R-:W-:Y:S01]  /*0110*/  NOP ;  /* 0x0000000000007918 */ /* 0x001fe20000000000 */
.L_x_1:
[----:B------:R-:W-:Y:S05]  /*0120*/  BSYNC B0 ;  /* 0x0000000000007941 */ /* 0x000fea0003800000 */
.L_x_0:
[----:B------:R-:W0:Y:S02]  /*0130*/  SHFL.IDX PT, R3, R0, RZ, 0x1f ;  /* 0x00001fff00037589 */ /* 0x000e2400000e0000 */
[----:B0-----:R-:W-:-:S13]  /*0140*/  ISETP.NE.AND P0, PT, R3, RZ, PT ;  /* 0x000000ff0300720c */ /* 0x001fda0003f05270 */
[----:B------:R-:W-:Y:S05]  /*0150*/  @P0 BRA `(.L_x_2) ;  /* 0x0000000000500947 */ /* 0x000fea0003800000 */
[----:B------:R-:W0:Y:S01]  /*0160*/  S2UR UR8, SR_CgaCtaId ;  /* 0x00000000000879c3 */ /* 0x000e220000008800 */
[----:B------:R-:W-:Y:S01]  /*0170*/  UMOV UR4, 0x400 ;  /* 0x0000040000047882 */ /* 0x000fe20000000000 */
[----:B------:R-:W-:Y:S01]  /*0180*/  UMOV UR5, 0x1 ;  /* 0x0000000100057882 */ /* 0x000fe20000000000 */
[----:B------:R-:W-:Y:S01]  /*0190*/  UMOV UR6, 0x100 ;  /* 0x0000010000067882 */ /* 0x000fe20000000000 */
[----:B------:R-:W-:Y:S01]  /*01a0*/  ELECT P0, URZ, PT ;  /* 0x00000000003f782f */ /* 0x000fe20003800000 */
[----:B------:R-:W-:-:S04]  /*01b0*/  UIADD3 UR6, -UR6, 0x100000, URZ ;  /* 0x0010000006067890 */ /* 0x000fc8000fffe13f */
[----:B------:R-:W-:Y:S02]  /*01c0*/  USHF.L.U32 UR7, UR6, 0xb, URZ ;  /* 0x0000000b06077899 */ /* 0x000fe4000800063f */
[----:B------:R-:W-:Y:S02]  /*01d0*/  USHF.L.U32 UR6, UR6, 0x1, URZ ;  /* 0x0000000106067899 */ /* 0x000fe4000800063f */
[----:B0-----:R-:W-:Y:S02]  /*01e0*/  ULEA UR8, UR8, UR4, 0x18 ;  /* 0x0000000408087291 */ /* 0x001fe4000f8ec03f */
[----:B------:R-:W-:-:S04]  /*01f0*/  UIADD3 UR4, -UR5, 0x100000, URZ ;  /* 0x0010000005047890 */ /* 0x000fc8000fffe13f */
[----:B------:R-:W-:Y:S02]  /*0200*/  USHF.L.U32 UR5, UR4, 0xb, URZ ;  /* 0x0000000b04057899 */ /* 0x000fe4000800063f */
[----:B------:R-:W-:Y:S01]  /*0210*/  USHF.L.U32 UR4, UR4, 0x1, URZ ;  /* 0x0000000104047899 */ /* 0x000fe2000800063f */
[----:B------:R-:W0:Y:S11]  /*0220*/  FENCE.VIEW.ASYNC.S ;  /* 0x00000000000073c6 */ /* 0x000e360000000000 */
[----:B0-----:R0:W1:Y:S01]  /*0230*/  SYNCS.EXCH.64 URZ, [UR8], UR4 ;  /* 0x00000004083f75b2 */ /* 0x0010620008000100 */
[----:B------:R0:W2:Y:S01]  /*0240*/  SYNCS.EXCH.64 URZ, [UR8+0x18], UR6 ;  /* 0x00001806083f75b2 */ /* 0x0000a20008000100 */
[----:B------:R0:W3:Y:S01]  /*0250*/  SYNCS.EXCH.64 URZ, [UR8+0x8], UR4 ;  /* 0x00000804083f75b2 */ /* 0x0000e20008000100 */
[----:B------:R0:W4:Y:S01]  /*0260*/  SYNCS.EXCH.64 URZ, [UR8+0x20], UR6 ;  /* 0x00002006083f75b2 */ /* 0x0001220008000100 */
[----:B------:R0:W0:Y:S01]  /*0270*/  SYNCS.EXCH.64 URZ, [UR8+0x10], UR4 ;  /* 0x00001004083f75b2 */ /* 0x0000220008000100 */
[----:B------:R0:W0:Y:S01]  /*0280*/  SYNCS.EXCH.64 URZ, [UR8+0x28], UR6 ;  /* 0x00002806083f75b2 */ /* 0x0000220008000100 */
[----:B------:R-:W-:Y:S01]  /*0290*/  NOP ;  /* 0x0000000000007918 */ /* 0x000fe20000000000 */
.L_x_2:
[----:B------:R-:W5:Y:S01]  /*02a0*/  SHFL.IDX PT, R0, R0, RZ, 0x1f ;  /* 0x00001fff00007589 */ /* 0x000f6200000e0000 */
[----:B------:R-:W-:Y:S01]  /*02b0*/  ELECT P0, URZ, PT ;  /* 0x00000000003f782f */ /* 0x000fe20003800000 */
[----:B------:R-:W1:Y:S01]  /*02c0*/  LDC R4, c[0x0][0x65c] ;  /* 0x00019700ff047b82 */ /* 0x000e620000000800 */
[----:B------:R-:W-:Y:S01]  /*02d0*/  SHF.R.S32.HI R5, RZ, 0x1f, R2 ;  /* 0x0000001fff057819 */ /* 0x000fe20000011402 */
[----:B------:R-:W2:Y:S01]  /*02e0*/  S2R R3, SR_CTAID.Y ;  /* 0x0000000000037919 */ /* 0x000ea20000002600 */
[----:B0-----:R-:W-:Y:S01]  /*02f0*/  UMOV UR4, 0x20 ;  /* 0x0000002000047882 */ /* 0x001fe20000000000 */
[----:B------:R-:W-:Y:S01]  /*0300*/  ISETP.NE.AND P2, PT, R8, RZ, PT ;  /* 0x000000ff0800720c */ /* 0x000fe20003f45270 */
[----:B------:R-:W-:Y:S01]  /*0310*/  NOP ;  /* 0x0000000000007918 */ /* 0x000fe20000000000 */
[----:B------:R-:W-:Y:S01]  /*0320*/  LEA.HI R5, R5, R2, RZ, 0x2 ;  /* 0x0000000205057211 */ /* 0x000fe200078f10ff */
[----:B------:R-:W-:-:S03]  /*0330*/  NOP ;  /* 0x0000000000007918 */ /* 0x000fc60000000000 */
[----:B------:R-:W-:Y:S02]  /*0340*/  LOP3.LUT R5, R5, 0xfffffffc, RZ, 0xc0, !PT ;  /* 0xfffffffc05057812 */ /* 0x000fe400078ec0ff */
[----:B-----5:R-:W-:-:S03]  /*0350*/  ISETP.NE.OR P0, PT, R0, RZ, !P0 ;  /* 0x000000ff0000720c */ /* 0x020fc60004705670 */
[----:B------:R-:W-:Y:S01]  /*0360*/  IMAD.IADD R0, R2, 0x1, -R5 ;  /* 0x0000000102007824 */ /* 0x000fe200078e0a05 */
[----:B-1----:R-:W-:Y:S01]  /*0370*/  ISETP.NE.AND P3, PT, R4, 0x1, PT ;  /* 0x000000010400780c */ /* 0x002fe20003f65270 */
[----:B------:R-:W-:Y:S01]  /*0380*/  IMAD.MOV.U32 R5, RZ, RZ, RZ ;  /* 0x000000ffff057224 */ /* 0x000fe200078e00ff */
[----:B------:R-:W0:Y:S07]  /*0390*/  S2R R4, SR_CTAID.X ;  /* 0x0000000000047919 */ /* 0x000e2e0000002500 */
[----:B------:R-:W-:Y:S01]  /*03a0*/  VOTEU.ALL UP0, P0 ;  /* 0x00000000003f7886 */ /* 0x000fe20000000000 */
[----:B------:R-:W-:-:S03]  /*03b0*/  VOTEU.ALL UP1, P0 ;  /* 0x00000000003f7886 */ /* 0x000fc60000020000 */
[----:B------:R-:W0:Y:S01]  /*03c0*/  @P3 LDC R19, c[0x0][0x10] ;  /* 0x00000400ff133b82 */ /* 0x000e220000000800 */
[----:B--2---:R-:W-:Y:S01]  /*03d0*/  @P3 IMAD.MOV.U32 R6, RZ, RZ, R3 ;  /* 0x000000ffff063224 */ /* 0x004fe200078e0003 */
[----:B------:R-:W-:Y:S01]  /*03e0*/  @!UP0 UMOV UR6, 0x400 ;  /* 0x0000040000068882 */ /* 0x000fe20000000000 */
[----:B------:R-:W-:-:S04]  /*03f0*/  @!UP0 UIADD3 UR4, -UR4, 0x100000, URZ ;  /* 0x0010000004048890 */ /* 0x000fc8000fffe13f */
[----:B------:R-:W-:Y:S02]  /*0400*/  @!UP0 USHF.L.U32 UR5, UR4, 0xb, URZ ;  /* 0x0000000b04058899 */ /* 0x000fe4000800063f */
[----:B------:R-:W-:Y:S01]  /*0410*/  @!UP0 USHF.L.U32 UR4, UR4, 0x1, URZ ;  /* 0x0000000104048899 */ /* 0x000fe2000800063f */
[----:B------:R-:W-:Y:S02]  /*0420*/  @P3 IMAD.MOV.U32 R7, RZ, RZ, RZ ;  /* 0x000000ffff073224 */ /* 0x000fe400078e00ff */
[----:B------:R-:W-:Y:S01]  /*0430*/  @P3 IMAD.MOV.U32 R17, RZ, RZ, RZ ;  /* 0x000000ffff113224 */ /* 0x000fe200078e00ff */
[----:B------:R-:W1:Y:S08]  /*0440*/  @!UP0 S2UR UR7, SR_CgaCtaId ;  /* 0x00000000000789c3 */ /* 0x000e700000008800 */
[----:B------:R-:W2:Y:S01]  /*0450*/  @!P3 LDC R9, c[0x0][0xc] ;  /* 0x00000300ff09bb82 */ /* 0x000ea20000000800 */
[----:B0-----:R-:W-:-:S04]  /*0460*/  @P3 IMAD.WIDE.U32 R18, R4, R19, R6 ;  /* 0x0000001304123225 */ /* 0x001fc800078e0006 */
[----:B------:R-:W-:Y:S01]  /*0470*/  @P3 IMAD.IADD R17, R19, 0x1, R17 ;  /* 0x0000000113113824 */ /* 0x000fe200078e0211 */
[----:B-1----:R-:W-:Y:S01]  /*0480*/  @!UP0 ULEA UR6, UR7, UR6, 0x18 ;  /* 0x0000000607068291 */ /* 0x002fe2000f8ec03f */
[----:B------:R-:W-:Y:S01]  /*0490*/  VOTEU.ALL UP0, P0 ;  /* 0x00000000003f7886 */ /* 0x000fe20000000000 */
[----:B------:R-:W-:-:S04]  /*04a0*/  ISETP.NE.AND P0, PT, R0, 0x3, PT ;  /* 0x000000030000780c */ /* 0x000fc80003f05270 */
[----:B------:R-:W-:Y:S01]  /*04b0*/  ISETP.EQ.OR P0, PT, R0, RZ, !P0 ;  /* 0x000000ff0000720c */ /* 0x000fe20004702670 */
[----:B--2---:R-:W-:-:S03]  /*04c0*/  @!P3 IMAD.WIDE.U32 R6, R9, R3, R4 ;  /* 0x000000030906b225 */ /* 0x004fc600078e0004 */
[C---:B------:R-:W-:Y:S01]  /*04d0*/  ISETP.EQ.AND P0, PT, R8.reuse, RZ, P0 ;  /* 0x000000ff0800720c */ /* 0x040fe20000702270 */
[----:B------:R-:W-:Y:S01]  /*04e0*/  VIADD R8, R8, 0xffffffff ;  /* 0xffffffff08087836 */ /* 0x000fe20000000000 */
[----:B------:R-:W0:Y:S02]  /*04f0*/  FENCE.VIEW.ASYNC.S ;  /* 0x00000000000073c6 */ /* 0x000e240000000000 */
[----:B0-----:R0:W3:Y:S01]  /*0500*/  @!UP0 SYNCS.EXCH.64 URZ, [UR6+0x40], UR4 ;  /* 0x00004004063f85b2 */ /* 0x0010e20008000100 */
[----:B------:R-:W-:Y:S01]  /*0510*/  @!P3 IMAD.MOV.U32 R18, RZ, RZ, R6 ;  /* 0x000000ffff12b224 */ /* 0x000fe200078e0006 */
[----:B------:R-:W-:Y:S01]  /*0520*/  SEL R16, RZ, 0x1, !P0 ;  /* 0x00000001ff107807 */ /* 0x000fe20004000000 */
[----:B------:R-:W-:Y:S01]  /*0530*/  @!P3 IMAD.MOV.U32 R17, RZ, RZ, R7 ;  /* 0x000000ffff11b224 */ /* 0x000fe200078e0007 */
[----:B------:R-:W-:-:S04]  /*0540*/  ISETP.GE.U32.AND P1, PT, R8, 0x2, PT ;  /* 0x000000020800780c */ /* 0x000fc80003f26070 */
[----:B------:R-:W-:Y:S01]  /*0550*/  SEL R16, R16, 0x2, P1 ;  /* 0x0000000210107807 */ /* 0x000fe20000800000 */
[----:B------:R0:W3:Y:S01]  /*0560*/  @!UP1 SYNCS.EXCH.64 URZ, [UR6+0x48], UR4 ;  /* 0x00004804063f95b2 */ /* 0x0000e20008000100 */
[----:B------:R-:W-:Y:S01]  /*0570*/  NOP ;  /* 0x0000000000007918 */ /* 0x000fe20000000000 */
[----:B---34-:R-:W-:Y:S06]  /*0580*/  BAR.SYNC.DEFER_BLOCKING 0x0 ;  /* 0x0000000000007b1d */ /* 0x018fec0000010000 */
[----:B------:R-:W-:Y:S05]  /*0590*/  @!P2 BRA `(.L_x_3) ;  /* 0x000000f00044a947 */ /* 0x000fea0003800000 */
[----:B------:R-:W-:-:S13]  /*05a0*/  ISETP.GT.U32.AND P0, PT, R8, 0x1, PT ;  /* 0x000000010800780c */ /* 0x000fda0003f04070 */
[----:B0-----:R-:W-:Y:S05]  /*05b0*/  @P0 EXIT ;  /* 0x000000000000094d */ /* 0x001fea0003800000 */
[----:B------:R-:W-:Y:S01]  /*05c0*/  ULDC.64 UR4, c[0x0][0x650] ;  /* 0x0001940000047ab9 */ /* 0x000fe20000000a00 */
[----:B------:R-:W-:Y:S01]  /*05d0*/  PRMT R0, RZ, 0x7610, R0 ;  /* 0x00007610ff007816 */ /* 0x000fe20000000000 */
[----:B------:R-:W-:Y:S01]  /*05e0*/  IMAD.MOV.U32 R22, RZ, RZ, -0x1 ;  /* 0xffffffffff167424 */ /* 0x000fe200078e00ff */
[----:B------:R-:W-:Y:S01]  /*05f0*/  ISETP.GE.U32.AND P0, PT, R18, UR4, PT ;  /* 0x0000000412007c0c */ /* 0x000fe2000bf06070 */
[----:B------:R-:W-:Y:S02]  /*0600*/  IMAD.MOV.U32 R19, RZ, RZ, -0x1 ;  /* 0xffffffffff137424 */ /* 0x000fe400078e00ff */
[----:B------:R-:W-:Y:S01]  /*0610*/  IMAD.MOV.U32 R2, RZ, RZ, -0x1 ;  /* 0xffffffffff027424 */ /* 0x000fe200078e00ff */
[----:B------:R-:W-:-:S13]  /*0620*/  ISETP.GE.U32.AND.EX P0, PT, R17, UR5, PT, P0 ;  /* 0x0000000511007c0c */ /* 0x000fda000bf06100 */
[----:B------:R-:W-:Y:S05]  /*0630*/  @P0 BRA `(.L_x_4) ;  /* 0x00000004005c0947 */ /* 0x000fea0003800000 */
[----:B------:R-:W0:Y:S01]  /*0640*/  LDC.64 R14, c[0x0][0x628] ;  /* 0x00018a00ff0e7b82 */ /* 0x000e220000000a00 */
[----:B------:R-:W-:Y:S02]  /*0650*/  IMAD.MOV.U32 R6, RZ, RZ, R18 ;  /* 0x000000ffff067224 */ /* 0x000fe400078e0012 */
[----:B------:R-:W-:-:S05]  /*0660*/  IMAD.MOV.U32 R7, RZ, RZ, R17 ;  /* 0x000000ffff077224 */ /* 0x000fca00078e0011 */
[----:B------:R-:W1:Y:S08]  /*0670*/  LDC R2, c[0x0][0x630] ;  /* 0x00018c00ff027b82 */ /* 0x000e700000000800 */
[----:B------:R-:W2:Y:S01]  /*0680*/  LDC.64 R20, c[0x0][0x620] ;  /* 0x00018800ff147b82 */ /* 0x000ea20000000a00 */
[----:B0-----:R-:W-:-:S04]  /*0690*/  ISETP.NE.U32.AND P0, PT, R14, RZ, PT ;  /* 0x000000ff0e00720c */ /* 0x001fc80003f05070 */
[----:B------:R-:W-:-:S13]  /*06a0*/  ISETP.NE.AND.EX P0, PT, R15, RZ, PT, P0 ;  /* 0x000000ff0f00720c */ /* 0x000fda0003f05300 */
[----:B-12---:R-:W-:Y:S05]  /*06b0*/  @!P0 BRA `(.L_x_5) ;  /* 0x0000000000288947 */ /* 0x006fea0003800000 */
[----:B------:R-:W0:Y:S02]  /*06c0*/  LDC R11, c[0x0][0x634] ;  /* 0x00018d00ff0b7b82 */ /* 0x000e240000000800 */
[----:B0-----:R-:W-:-:S05]  /*06d0*/  IADD3 R11, P0, R18, R11, RZ ;  /* 0x0000000b120b7210 */ /* 0x001fca0007f1e0ff */
[----:B------:R-:W-:-:S04]  /*06e0*/  IMAD.X R13, RZ, RZ, R17, P0 ;  /* 0x000000ffff0d7224 */ /* 0x000fc800000e0611 */
[----:B------:R-:W-:-:S04]  /*06f0*/  IMAD.WIDE.U32 R6, R13, R14, RZ ;  /* 0x0000000e0d067225 */ /* 0x000fc800078e00ff */
[----:B------:R-:W-:-:S04]  /*0700*/  IMAD.WIDE.U32 R8, P0, R11, R15, R6 ;  /* 0x0000000f0b087225 */ /* 0x000fc80007800006 */
[----:B------:R-:W-:-:S04]  /*0710*/  IMAD.WIDE.U32 R6, R11, R14, RZ ;  /* 0x0000000e0b067225 */ /* 0x000fc800078e00ff */
[----:B------:R-:W-:Y:S01]  /*0720*/  IMAD.X R11, RZ, RZ, RZ, P0 ;  /* 0x000000ffff0b7224 */ /* 0x000fe200000e06ff */
[----:B------:R-:W-:Y:S01]  /*0730*/  IADD3 RZ, P0, R7, R8, RZ ;  /* 0x0000000807ff7210 */ /* 0x000fe20007f1e0ff */
[----:B------:R-:W-:-:S04]  /*0740*/  IMAD.MOV.U32 R10, RZ, RZ, R9 ;  /* 0x000000ffff0a7224 */ /* 0x000fc800078e0009 */
[----:B------:R-:W-:-:S08]  /*0750*/  IMAD.WIDE.U32.X R6, R13, R15, R10, P0 ;  /* 0x0000000f0d067225 */ /* 0x000fd000000e040a */
.L_x_5:
[-CC-:B------:R-:W-:Y:S01]  /*0760*/  SHF.R.U64 R26, R6, R2.reuse, R7.reuse ;  /* 0x00000002061a7219 */ /* 0x180fe20000001207 */
[----:B------:R-:W0:Y:S01]  /*0770*/  LDC.64 R24, c[0x0][0x640] ;  /* 0x00019000ff187b82 */ /* 0x000e220000000a00 */
[----:B------:R-:W-:Y:S01]  /*0780*/  SHF.R.U32.HI R2, RZ, R2, R7 ;  /* 0x00000002ff027219 */ /* 0x000fe20000011607 */
[----:B------:R-:W-:Y:S01]  /*0790*/  ULDC UR4, c[0x0][0x150] ;  /* 0x0000540000047ab9 */ /* 0x000fe20000000800 */
[----:B------:R-:W-:Y:S01]  /*07a0*/  IADD3 R9, P0, RZ, -R26, RZ ;  /* 0x8000001aff097210 */ /* 0x000fe20007f1e0ff */
[----:B------:R-:W-:Y:S01]  /*07b0*/  IMAD.MOV.U32 R19, RZ, RZ, R17 ;  /* 0x000000ffff137224 */ /* 0x000fe200078e0011 */
[----:B------:R-:W-:-:S03]  /*07c0*/  I2FP.F32.U32 R0, R4 ;  /* 0x0000000400007245 */ /* 0x000fc60000201000 */
[----:B------:R-:W-:Y:S01]  /*07d0*/  IMAD.X R11, RZ, RZ, ~R2, P0 ;  /* 0x000000ffff0b7224 */ /* 0x000fe200000e0e02 */
[----:B------:R-:W1:Y:S01]  /*07e0*/  LDC R8, c[0x0][0x618] ;  /* 0x00018600ff087b82 */ /* 0x000e620000000800 */
[----:B------:R-:W-:Y:S01]  /*07f0*/  FMUL R0, R0, UR4 ;  /* 0x0000000400007c20 */ /* 0x000fe20008400000 */
[----:B------:R-:W-:Y:S01]  /*0800*/  IMAD.WIDE.U32 R6, R9, R20, R18 ;  /* 0x0000001409067225 */ /* 0x000fe200078e0012 */
[----:B------:R-:W-:-:S03]  /*0810*/  ULDC UR4, c[0x0][0x154] ;  /* 0x0000550000047ab9 */ /* 0x000fc60000000800 */
[----:B------:R-:W-:Y:S01]  /*0820*/  IMAD R2, R11, R20, RZ ;  /* 0x000000140b027224 */ /* 0x000fe200078e02ff */
[----:B------:R-:W2:Y:S01]  /*0830*/  F2I.U32.TRUNC.NTZ R0, R0 ;  /* 0x0000000000007305 */ /* 0x000ea2000020f000 */
[----:B------:R-:W3:Y:S02]  /*0840*/  LDC R5, c[0x0][0x144] ;  /* 0x00005100ff057b82 */ /* 0x000ee40000000800 */
[----:B------:R-:W-:Y:S01]  /*0850*/  IMAD R9, R9, R21, R2 ;  /* 0x0000001509097224 */ /* 0x000fe200078e0202 */
[----:B------:R-:W-:-:S03]  /*0860*/  I2FP.F32.U32 R2, R3 ;  /* 0x0000000300027245 */ /* 0x000fc60000201000 */
[----:B------:R-:W-:Y:S01]  /*0870*/  IMAD.IADD R7, R7, 0x1, R9 ;  /* 0x0000000107077824 */ /* 0x000fe200078e0209 */
[----:B0-----:R-:W-:Y:S01]  /*0880*/  ISETP.NE.U32.AND P0, PT, R24, RZ, PT ;  /* 0x000000ff1800720c */ /* 0x001fe20003f05070 */
[----:B------:R-:W0:Y:S03]  /*0890*/  LDC R11, c[0x0][0x608] ;  /* 0x00018200ff0b7b82 */ /* 0x000e260000000800 */
[----:B------:R-:W-:Y:S01]  /*08a0*/  ISETP.NE.AND.EX P0, PT, R25, RZ, PT, P0 ;  /* 0x000000ff1900720c */ /* 0x000fe20003f05300 */
[----:B--2---:R-:W-:-:S04]  /*08b0*/  IMAD.MOV R9, RZ, RZ, -R0 ;  /* 0x000000ffff097224 */ /* 0x004fc800078e0a00 */
[----:B------:R-:W2:Y:S01]  /*08c0*/  LDC R13, c[0x0][0x658] ;  /* 0x00019600ff0d7b82 */ /* 0x000ea20000000800 */
[-CC-:B-1----:R-:W-:Y:S02]  /*08d0*/  SHF.R.U64 R15, R6, R8.reuse, R7.reuse ;  /* 0x00000008060f7219 */ /* 0x182fe40000001207 */
[----:B------:R-:W-:-:S05]  /*08e0*/  SHF.R.U32.HI R6, RZ, R8, R7 ;  /* 0x00000008ff067219 */ /* 0x000fca0000011607 */
[----:B------:R-:W1:Y:S01]  /*08f0*/  LDC R12, c[0x0][0x148] ;  /* 0x00005200ff0c7b82 */ /* 0x000e620000000800 */
[----:B---3--:R-:W-:Y:S02]  /*0900*/  IMAD R0, R5, R9, R4 ;  /* 0x0000000905007224 */ /* 0x008fe400078e0204 */
[----:B------:R-:W-:Y:S01]  /*0910*/  FMUL R5, R2, UR4 ;  /* 0x0000000402057c20 */ /* 0x000fe20008400000 */
[----:B------:R-:W-:-:S04]  /*0920*/  IMAD.MOV.U32 R4, RZ, RZ, -0x1 ;  /* 0xffffffffff047424 */ /* 0x000fc800078e00ff */
[----:B------:R-:W3:Y:S01]  /*0930*/  LDC R19, c[0x0][0x600] ;  /* 0x00018000ff137b82 */ /* 0x000ee20000000800 */
[-CC-:B0-----:R-:W-:Y:S02]  /*0940*/  SHF.R.U64 R21, R15, R11.reuse, R6.reuse ;  /* 0x0000000b0f157219 */ /* 0x181fe40000001206 */
[----:B------:R-:W-:Y:S01]  /*0950*/  SHF.R.U32.HI R2, RZ, R11, R6 ;  /* 0x0000000bff027219 */ /* 0x000fe20000011606 */
[----:B------:R-:W-:Y:S01]  /*0960*/  IMAD.MOV.U32 R6, RZ, RZ, 0x1 ;  /* 0x00000001ff067424 */ /* 0x000fe200078e00ff */
[----:B------:R0:W4:Y:S03]  /*0970*/  F2I.U32.TRUNC.NTZ R11, R5 ;  /* 0x00000005000b7305 */ /* 0x000126000020f000 */
[----:B------:R-:W1:Y:S01]  /*0980*/  LDC R14, c[0x0][0x648] ;  /* 0x00019200ff0e7b82 */ /* 0x000e620000000800 */
[-C--:B--2---:R-:W-:Y:S02]  /*0990*/  SHF.L.U32 R4, R4, R13.reuse, RZ ;  /* 0x0000000d04047219 */ /* 0x084fe400000006ff */
[----:B------:R-:W-:-:S02]  /*09a0*/  SHF.R.U64 R28, R21, R13, R2 ;  /* 0x0000000d151c7219 */ /* 0x000fc40000001202 */
[----:B------:R-:W-:Y:S02]  /*09b0*/  LOP3.LUT R10, RZ, R4, RZ, 0x33, !PT ;  /* 0x00000004ff0a7212 */ /* 0x000fe400078e33ff */
[-C--:B0-----:R-:W-:Y:S01]  /*09c0*/  SHF.R.U32.HI R5, RZ, R13.reuse, R2 ;  /* 0x0000000dff057219 */ /* 0x081fe20000011602 */
[----:B------:R-:W0:Y:S01]  /*09d0*/  LDC R20, c[0x0][0x638] ;  /* 0x00018e00ff147b82 */ /* 0x000e220000000800 */
[----:B------:R-:W-:Y:S01]  /*09e0*/  SHF.L.U32 R2, R6, R13, RZ ;  /* 0x0000000d06027219 */ /* 0x000fe200000006ff */
[----:B------:R-:W-:-:S06]  /*09f0*/  IMAD.MOV.U32 R4, RZ, RZ, R28 ;  /* 0x000000ffff047224 */ /* 0x000fcc00078e001c */
[----:B------:R-:W2:Y:S01]  /*0a00*/  LDC R22, c[0x0][0x610] ;  /* 0x00018400ff167b82 */ /* 0x000ea20000000800 */
[----:B---34-:R-:W-:Y:S05]  /*0a10*/  @!P0 BRA `(.L_x_6) ;  /* 0x0000000000288947 */ /* 0x018fea0003800000 */
[----:B------:R-:W3:Y:S02]  /*0a20*/  LDC R9, c[0x0][0x64c] ;  /* 0x00019300ff097b82 */ /* 0x000ee40000000800 */
[----:B---3--:R-:W-:-:S05]  /*0a30*/  IADD3 R9, P0, R28, R9, RZ ;  /* 0x000000091c097210 */ /* 0x008fca0007f1e0ff */
        /* <DEDUP_REMOVED lines=8> */
.L_x_6:
[----:B-1----:R-:W-:Y:S01]  /*0ac0*/  SHF.R.U64 R4, R4, R14, R5 ;  /* 0x0000000e04047219 */ /* 0x002fe20000001205 */
[----:B------:R-:W-:Y:S01]  /*0ad0*/  IMAD.MOV R11, RZ, RZ, -R11 ;  /* 0x000000ffff0b7224 */ /* 0x000fe200078e0a0b */
[----:B------:R-:W-:Y:S01]  /*0ae0*/  LOP3.LUT R5, R21, R10, RZ, 0xc0, !PT ;  /* 0x0000000a15057212 */ /* 0x000fe200078ec0ff */
[----:B------:R-:W-:Y:S02]  /*0af0*/  VIADD R6, R19, 0xffffffff ;  /* 0xffffffff13067836 */ /* 0x000fe40000000000 */
[----:B------:R-:W-:Y:S02]  /*0b00*/  IMAD.MOV R7, RZ, RZ, -R4 ;  /* 0x000000ffff077224 */ /* 0x000fe400078e0a04 */
[----:B------:R-:W-:Y:S01]  /*0b10*/  @P3 IMAD R0, R12, R11, R3 ;  /* 0x0000000b0c003224 */ /* 0x000fe200078e0203 */
[----:B------:R-:W-:Y:S01]  /*0b20*/  LOP3.LUT R3, R15, R6, RZ, 0xc0, !PT ;  /* 0x000000060f037212 */ /* 0x000fe200078ec0ff */
[----:B------:R-:W-:Y:S02]  /*0b30*/  IMAD R5, R2, R4, R5 ;  /* 0x0000000402057224 */ /* 0x000fe400078e0205 */
[----:B0-----:R-:W-:-:S02]  /*0b40*/  IMAD R2, R7, R20, R28 ;  /* 0x0000001407027224 */ /* 0x001fc400078e021c */
[----:B--2---:R-:W-:Y:S02]  /*0b50*/  IMAD R22, R5, R22, R0 ;  /* 0x0000001605167224 */ /* 0x004fe400078e0200 */
[----:B------:R-:W-:Y:S02]  /*0b60*/  IMAD R3, R2, R19, R3 ;  /* 0x0000001302037224 */ /* 0x000fe400078e0203 */
[----:B------:R-:W-:Y:S02]  /*0b70*/  IMAD.MOV.U32 R0, RZ, RZ, 0x1 ;  /* 0x00000001ff007424 */ /* 0x000fe400078e00ff */
[----:B------:R-:W-:Y:S01]  /*0b80*/  IMAD.MOV.U32 R2, RZ, RZ, R26 ;  /* 0x000000ffff027224 */ /* 0x000fe200078e001a */
[----:B------:R-:W-:Y:S02]  /*0b90*/  SEL R19, R3, R22, !P3 ;  /* 0x0000001603137207 */ /* 0x000fe40005800000 */
[----:B------:R-:W-:-:S07]  /*0ba0*/  SEL R22, R22, R3, !P3 ;  /* 0x0000000316167207 */ /* 0x000fce0005800000 */
.L_x_4:
[----:B------:R-:W-:-:S08]  /*0bb0*/  NOP ;  /* 0x0000000000007918 */ /* 0x000fd00000000000 */
[----:B------:R-:W0:Y:S02]  /*0bc0*/  USETMAXREG.TRY_ALLOC.CTAPOOL UP0, 0xe8 ;  /* 0x000000e8000079c8 */ /* 0x000e240008000600 */
[----:B0-----:R-:W-:-:S13]  /*0bd0*/  PLOP3.LUT P0, PT, PT, PT, UP0, 0x80, 0x0 ;  /* 0x000000000000781c */ /* 0x001fda0003f0f008 */
[----:B------:R-:W-:Y:S05]  /*0be0*/  @!P0 BRA `(.L_x_4) ;  /* 0xfffffffc00f08947 */ /* 0x000fea000383ffff */
[----:B------:R-:W-:Y:S01]  /*0bf0*/  ULDC.64 UR4, c[0x0][0x598] ;  /* 0x0001660000047ab9 */ /* 0x000fe20000000a00 */
[----:B------:R-:W-:Y:S01]  /*0c00*/  ULDC.64 UR40, c[0x0][0x208] ;  /* 0x0000820000287ab9 */ /* 0x000fe20000000a00 */
[----:B------:R-:W-:-:S04]  /*0c10*/  ISETP.NE.U32.AND P0, PT, RZ, UR4, PT ;  /* 0x00000004ff007c0c */ /* 0x000fc8000bf05070 */
[----:B------:R-:W-:-:S13]  /*0c20*/  ISETP.NE.AND.EX P0, PT, RZ, UR5, PT, P0 ;  /* 0x00000005ff007c0c */ /* 0x000fda000bf05300 */
[----:B------:R-:W-:Y:S05]  /*0c30*/  @!P0 BRA `(.L_x_7) ;  /* 0x00000000001c8947 */ /* 0x000fea0003800000 */
[----:B------:R-:W0:Y:S02]  /*0c40*/  LDC.64 R4, c[0x0][0x598] ;  /* 0x00016600ff047b82 */ /* 0x000e240000000a00 */
[----:B0-----:R-:W2:Y:S02]  /*0c50*/  LDG.E.64 R4, desc[UR40][R4.64] ;  /* 0x0000002804047981 */ /* 0x001ea4000c1e1b00 */
[----:B--2---:R-:W-:-:S04]  /*0c60*/  ISETP.NE.U32.AND P0, PT, R4, RZ, PT ;  /* 0x000000ff0400720c */ /* 0x004fc80003f05070 */
[----:B------:R-:W-:-:S13]  /*0c70*/  ISETP.NE.AND.EX P0, PT, R5, RZ, PT, P0 ;  /* 0x000000ff0500720c */ /* 0x000fda0003f05300 */
[----:B------:R-:W-:Y:S05]  /*0c80*/  @!P0 BRA `(.L_x_7) ;  /* 0x0000000000088947 */ /* 0x000fea0003800000 */
[----:B------:R0:W5:Y:S01]  /*0c90*/  LD.E R185, desc[UR40][R4.64] ;  /* 0x0000002804b97980 */ /* 0x000162000c101900 */
[----:B------:R-:W-:Y:S05]  /*0ca0*/  BRA `(.L_x_8) ;  /* 0x0000000000247947 */ /* 0x000fea0003800000 */
.L_x_7:
[----:B------:R-:W-:Y:S02]  /*0cb0*/  ULDC.64 UR4, c[0x0][0x588] ;  /* 0x0001620000047ab9 */ /* 0x000fe40000000a00 */
[----:B------:R-:W-:-:S04]  /*0cc0*/  ISETP.NE.U32.AND P0, PT, RZ, UR4, PT ;  /* 0x00000004ff007c0c */ /* 0x000fc8000bf05070 */
[----:B------:R-:W-:-:S13]  /*0cd0*/  ISETP.NE.AND.EX P0, PT, RZ, UR5, PT, P0 ;  /* 0x00000005ff007c0c */ /* 0x000fda000bf05300 */
[----:B------:R-:W-:Y:S05]  /*0ce0*/  @!P0 BRA `(.L_x_9) ;  /* 0x00000000000c8947 */ /* 0x000fea0003800000 */
[----:B------:R-:W0:Y:S02]  /*0cf0*/  LDC.64 R4, c[0x0][0x588] ;  /* 0x00016200ff047b82 */ /* 0x000e240000000a00 */
[----:B0-----:R1:W5:Y:S01]  /*0d00*/  LDG.E R185, desc[UR40][R4.64] ;  /* 0x0000002804b97981 */ /* 0x001362000c1e1900 */
[----:B------:R-:W-:Y:S05]  /*0d10*/  BRA `(.L_x_8) ;  /* 0x0000000000087947 */ /* 0x000fea0003800000 */
.L_x_9:
[----:B------:R-:W-:Y:S02]  /*0d20*/  ULDC UR4, c[0x0][0x580] ;  /* 0x0001600000047ab9 */ /* 0x000fe40000000800 */
[----:B------:R-:W-:-:S07]  /*0d30*/  IMAD.U32 R185, RZ, RZ, UR4 ;  /* 0x00000004ffb97e24 */ /* 0x000fce000f8e00ff */
.L_x_8:
[----:B------:R-:W-:Y:S02]  /*0d40*/  ULDC.64 UR4, c[0x0][0x5a0] ;  /* 0x0001680000047ab9 */ /* 0x000fe40000000a00 */
[----:B------:R-:W-:-:S04]  /*0d50*/  ISETP.NE.U32.AND P0, PT, RZ, UR4, PT ;  /* 0x00000004ff007c0c */ /* 0x000fc8000bf05070 */
[----:B------:R-:W-:-:S13]  /*0d60*/  ISETP.NE.AND.EX P0, PT, RZ, UR5, PT, P0 ;  /* 0x00000005ff007c0c */ /* 0x000fda000bf05300 */
[----:B------:R-:W-:Y:S05]  /*0d70*/  @!P0 BRA `(.L_x_10) ;  /* 0x00000000001c8947 */ /* 0x000fea0003800000 */
[----:B01----:R-:W0:Y:S02]  /*0d80*/  LDC.64 R4, c[0x0][0x5a0] ;  /* 0x00016800ff047b82 */ /* 0x003e240000000a00 */
[----:B0-----:R-:W2:Y:S02]  /*0d90*/  LDG.E.64 R4, desc[UR40][R4.64] ;  /* 0x0000002804047981 */ /* 0x001ea4000c1e1b00 */
[----:B--2---:R-:W-:-:S04]  /*0da0*/  ISETP.NE.U32.AND P0, PT, R4, RZ, PT ;  /* 0x000000ff0400720c */ /* 0x004fc80003f05070 */
[----:B------:R-:W-:-:S13]  /*0db0*/  ISETP.NE.AND.EX P0, PT, R5, RZ, PT, P0 ;  /* 0x000000ff0500720c */ /* 0x000fda0003f05300 */
[----:B------:R-:W-:Y:S05]  /*0dc0*/  @!P0 BRA `(.L_x_10) ;  /* 0x0000000000088947 */ /* 0x000fea0003800000 */
[----:B------:R0:W5:Y:S01]  /*0dd0*/  LD.E R184, desc[UR40][R4.64] ;  /* 0x0000002804b87980 */ /* 0x000162000c101900 */
[----:B------:R-:W-:Y:S05]  /*0de0*/  BRA `(.L_x_11) ;  /* 0x0000000000247947 */ /* 0x000fea0003800000 */
.L_x_10:
[----:B------:R-:W-:Y:S02]  /*0df0*/  ULDC.64 UR4, c[0x0][0x590] ;  /* 0x0001640000047ab9 */ /* 0x000fe40000000a00 */
[----:B------:R-:W-:-:S04]  /*0e00*/  ISETP.NE.U32.AND P0, PT, RZ, UR4, PT ;  /* 0x00000004ff007c0c */ /* 0x000fc8000bf05070 */
[----:B------:R-:W-:-:S13]  /*0e10*/  ISETP.NE.AND.EX P0, PT, RZ, UR5, PT, P0 ;  /* 0x00000005ff007c0c */ /* 0x000fda000bf05300 */
[----:B------:R-:W-:Y:S05]  /*0e20*/  @!P0 BRA `(.L_x_12) ;  /* 0x00000000000c8947 */ /* 0x000fea0003800000 */
[----:B01----:R-:W0:Y:S02]  /*0e30*/  LDC.64 R4, c[0x0][0x590] ;  /* 0x00016400ff047b82 */ /* 0x003e240000000a00 */
[----:B0-----:R1:W5:Y:S01]  /*0e40*/  LDG.E R184, desc[UR40][R4.64] ;  /* 0x0000002804b87981 */ /* 0x001362000c1e1900 */
[----:B------:R-:W-:Y:S05]  /*0e50*/  BRA `(.L_x_11) ;  /* 0x0000000000087947 */ /* 0x000fea0003800000 */
.L_x_12:
[----:B------:R-:W-:Y:S02]  /*0e60*/  ULDC UR4, c[0x0][0x584] ;  /* 0x0001610000047ab9 */ /* 0x000fe40000000800 */
[----:B------:R-:W-:-:S07]  /*0e70*/  IMAD.U32 R184, RZ, RZ, UR4 ;  /* 0x00000004ffb87e24 */ /* 0x000fce000f8e00ff */
.L_x_11:
[----:B------:R-:W-:-:S13]  /*0e80*/  LOP3.LUT P0, RZ, R0, 0xff, RZ, 0xc0, !PT ;  /* 0x000000ff00ff7812 */ /* 0x000fda000780c0ff */
[----:B------:R-:W-:Y:S05]  /*0e90*/  @!P0 EXIT ;  /* 0x000000000000894d */ /* 0x000fea0003800000 */
[----:B------:R-:W-:Y:S01]  /*0ea0*/  ULDC UR4, c[0x0][0x28c] ;  /* 0x0000a30000047ab9 */ /* 0x000fe20000000800 */
[----:B------:R-:W-:Y:S01]  /*0eb0*/  LOP3.LUT R198, R16, 0x1, RZ, 0xfc, !PT ;  /* 0x0000000110c67812 */ /* 0x000fe200078efcff */
[----:B------:R-:W-:Y:S01]  /*0ec0*/  UIADD3 UR4, UR4, 0x3f, URZ ;  /* 0x0000003f04047890 */ /* 0x000fe2000fffe03f */
[----:B------:R-:W-:Y:S01]  /*0ed0*/  UMOV UR36, URZ ;  /* 0x0000003f00247c82 */ /* 0x000fe20008000000 */
[----:B------:R-:W-:Y:S02]  /*0ee0*/  UMOV UR37, URZ ;  /* 0x0000003f00257c82 */ /* 0x000fe40008000000 */
[----:B------:R-:W-:-:S04]  /*0ef0*/  USHF.R.S32.HI UR5, URZ, 0x1f, UR4 ;  /* 0x0000001f3f057899 */ /* 0x000fc80008011404 */
[----:B------:R-:W-:-:S04]  /*0f00*/  ULEA.HI UR5, UR5, UR4, URZ, 0x6 ;  /* 0x0000000405057291 */ /* 0x000fc8000f8f303f */
[----:B------:R-:W-:-:S12]  /*0f10*/  USHF.R.S32.HI UR38, URZ, 0x6, UR5 ;  /* 0x000000063f267899 */ /* 0x000fd80008011405 */
.L_x_338:
[----:B------:R-:W-:Y:S01]  /*0f20*/  LOP3.LUT R0, R23, 0x80, RZ, 0xc0, !PT ;  /* 0x0000008017007812 */ /* 0x000fe200078ec0ff */
[----:B------:R-:W2:Y:S01]  /*0f30*/  S2UR UR6, SR_CgaCtaId ;  /* 0x00000000000679c3 */ /* 0x000ea20000008800 */
[----:B------:R-:W-:Y:S02]  /*0f40*/  UMOV UR39, 0x400 ;  /* 0x0000040000277882 */ /* 0x000fe40000000000 */
[----:B------:R-:W-:-:S06]  /*0f50*/  SHF.R.U32.HI R0, RZ, 0x7, R0 ;  /* 0x00000007ff007819 */ /* 0x000fcc0000011600 */
[----:B---3--:R-:W3:Y:S01]  /*0f60*/  SHFL.IDX PT, R0, R0, RZ, 0x1f ;  /* 0x00001fff00007589 */ /* 0x008ee200000e0000 */
[----:B--2---:R-:W-:Y:S01]  /*0f70*/  ULEA UR39, UR6, UR39, 0x18 ;  /* 0x0000002706277291 */ /* 0x004fe2000f8ec03f */
[----:B---3--:R-:W-:-:S13]  /*0f80*/  R2UR UR4, R0 ;  /* 0x00000000000472ca */ /* 0x008fda00000e0000 */
[----:B------:R-:W-:-:S04]  /*0f90*/  ULEA.HI UR5, UR4, UR4, URZ, 0x1 ;  /* 0x0000000404057291 */ /* 0x000fc8000f8f083f */
[----:B------:R-:W-:-:S04]  /*0fa0*/  ULOP3.LUT UR5, UR5, 0x7fffe, URZ, 0xc0, !UPT ;  /* 0x0007fffe05057892 */ /* 0x000fc8000f8ec03f */
[----:B------:R-:W-:-:S03]  /*0fb0*/  UIADD3 UR5, UR4, -UR5, URZ ;  /* 0x8000000504057290 */ /* 0x000fc6000fffe03f */
[----:B------:R-:W-:Y:S01]  /*0fc0*/  ULDC UR4, c[0x0][0x28c] ;  /* 0x0000a30000047ab9 */ /* 0x000fe20000000800 */
[----:B------:R-:W-:Y:S01]  /*0fd0*/  ULEA UR5, UR5, UR39, 0xd ;  /* 0x0000002705057291 */ /* 0x000fe2000f8e683f */
[----:B------:R-:W-:-:S03]  /*0fe0*/  ISETP.LT.AND P0, PT, RZ, UR4, PT ;  /* 0x00000004ff007c0c */ /* 0x000fc6000bf01270 */
[----:B------:R-:W-:-:S04]  /*0ff0*/  UIADD3 UR5, UR5, 0x100, URZ ;  /* 0x0000010005057890 */ /* 0x000fc8000fffe03f */
[----:B------:R-:W-:-:S04]  /*1000*/  USHF.R.U32.HI UR5, URZ, 0x4, UR5 ;  /* 0x000000043f057899 */ /* 0x000fc80008011605 */
[----:B------:R-:W-:Y:S02]  /*1010*/  ULOP3.LUT UR42, UR5, 0x3fff, URZ, 0xc0, !UPT ;  /* 0x00003fff052a7892 */ /* 0x000fe4000f8ec03f */
[----:B-1--45:R-:W-:Y:S10]  /*1020*/  @P0 BRA `(.L_x_13) ;  /* 0x0000000000400947 */ /* 0x032ff40003800000 */
[----:B------:R-:W-:Y:S01]  /*1030*/  MOV R0, 0x0 ;  /* 0x0000000000007802 */ /* 0x000fe20000000f00 */
[----:B------:R-:W-:Y:S01]  /*1040*/  ULDC.64 UR4, c[0x4][0x68] ;  /* 0x01001a0000047ab9 */ /* 0x000fe20000000a00 */
[----:B------:R-:W-:Y:S01]  /*1050*/  ULDC.64 UR6, c[0x4][0x8] ;  /* 0x0100020000067ab9 */ /* 0x000fe20000000a00 */
[----:B01----:R-:W-:Y:S01]  /*1060*/  IMAD.U32 R4, RZ, RZ, UR4 ;  /* 0x00000004ff047e24 */ /* 0x003fe2000f8e00ff */
[----:B------:R0:W1:Y:S01]  /*1070*/  LDC.64 R14, c[0x4][R0] ;  /* 0x01000000000e7b82 */ /* 0x0000620000000a00 */
[----:B------:R-:W-:Y:S01]  /*1080*/  IMAD.U32 R5, RZ, RZ, UR5 ;  /* 0x00000005ff057e24 */ /* 0x000fe2000f8e00ff */
[----:B------:R-:W-:Y:S01]  /*1090*/  ULDC.64 UR4, c[0x4][0x70] ;  /* 0x01001c0000047ab9 */ /* 0x000fe20000000a00 */
[----:B------:R-:W-:Y:S02]  /*10a0*/  IMAD.U32 R10, RZ, RZ, UR6 ;  /* 0x00000006ff0a7e24 */ /* 0x000fe4000f8e00ff */
[----:B------:R-:W-:Y:S02]  /*10b0*/  IMAD.U32 R6, RZ, RZ, UR4 ;  /* 0x00000004ff067e24 */ /* 0x000fe4000f8e00ff */
[----:B------:R-:W-:-:S02]  /*10c0*/  IMAD.U32 R7, RZ, RZ, UR5 ;  /* 0x00000005ff077e24 */ /* 0x000fc4000f8e00ff */
[----:B------:R-:W-:Y:S02]  /*10d0*/  IMAD.U32 R11, RZ, RZ, UR7 ;  /* 0x00000007ff0b7e24 */ /* 0x000fe4000f8e00ff */
[----:B------:R-:W-:Y:S02]  /*10e0*/  IMAD.MOV.U32 R8, RZ, RZ, 0x1e1 ;  /* 0x000001e1ff087424 */ /* 0x000fe400078e00ff */
[----:B------:R-:W-:Y:S02]  /*10f0*/  IMAD.MOV.U32 R12, RZ, RZ, 0x1 ;  /* 0x00000001ff0c7424 */ /* 0x000fe400078e00ff */
[----:B0-----:R-:W-:-:S07]  /*1100*/  IMAD.MOV.U32 R13, RZ, RZ, RZ ;  /* 0x000000ffff0d7224 */ /* 0x001fce00078e00ff */
[----:B------:R-:W-:-:S07]  /*1110*/  LEPC R20, `(.L_x_13) ;  /* 0x000000001014794e */ /* 0x000fce0000000000 */
[----:B-1---5:R-:W-:Y:S05]  /*1120*/  CALL.ABS.NOINC R14 ;  /* 0x000000000e007343 */ /* 0x022fea0003c00000 */
.L_x_13:
[----:B------:R-:W-:-:S13]  /*1130*/  ISETP.NE.AND P0, PT, R198, 0x3, PT ;  /* 0x00000003c600780c */ /* 0x000fda0003f05270 */
[----:B------:R-:W-:Y:S05]  /*1140*/  @!P0 BRA `(.L_x_14) ;  /* 0x0000000000048947 */ /* 0x000fea0003800000 */
[----:B------:R-:W-:Y:S01]  /*1150*/  BPT.TRAP 0x1 ;  /* 0x000000040000795c */ /* 0x000fe20000300000 */
.L_x_14:
[----:B------:R-:W-:Y:S02]  /*1160*/  IMAD.U32 R3, RZ, RZ, UR37 ;  /* 0x00000025ff037e24 */ /* 0x000fe4000f8e00ff */
[----:B------:R-:W-:-:S03]  /*1170*/  IMAD.U32 R0, RZ, RZ, UR36 ;  /* 0x00000024ff007e24 */ /* 0x000fc6000f8e00ff */
[----:B------:R-:W-:Y:S02]  /*1180*/  LEA R3, R3, UR39, 0x3 ;  /* 0x0000002703037c11 */ /* 0x000fe4000f8e18ff */
[----:B------:R-:W-:-:S04]  /*1190*/  SHF.L.U32 R0, R0, 0x1f, RZ ;  /* 0x0000001f00007819 */ /* 0x000fc800000006ff */
[----:B------:R2:W3:Y:S01]  /*11a0*/  SYNCS.PHASECHK.TRANS64.TRYWAIT P1, [R3+URZ], R0 ;  /* 0x00000000030075a7 */ /* 0x0004e2000802017f */
[----:B------:R-:W-:Y:S05]  /*11b0*/  @!P0 BRA `(.L_x_15) ;  /* 0x0000000000048947 */ /* 0x000fea0003800000 */
[----:B------:R-:W-:Y:S01]  /*11c0*/  BPT.TRAP 0x1 ;  /* 0x000000040000795c */ /* 0x000fe20000300000 */
.L_x_15:
[----:B---3--:R-:W-:Y:S05]  /*11d0*/  @P1 BRA `(.L_x_16) ;  /* 0x0000000000081947 */ /* 0x008fea0003800000 */
[----:B------:R-:W3:Y:S02]  /*11e0*/  SYNCS.PHASECHK.TRANS64.TRYWAIT P1, [R3+URZ], R0 ;  /* 0x00000000030075a7 */ /* 0x000ee4000802017f */
[----:B---3--:R-:W-:Y:S05]  /*11f0*/  @!P1 BRA `(.L_x_17) ;  /* 0x000000f800b09947 */ /* 0x008fea0003800000 */
.L_x_16:
[----:B------:R-:W-:-:S04]  /*1200*/  UISETP.LT.AND UP0, UPT, UR38, 0x1, UPT ;  /* 0x000000012600788c */ /* 0x000fc8000bf01270 */
[----:B------:R-:W-:-:S06]  /*1210*/  USEL UR4, UR38, 0x1, UP0 ;  /* 0x0000000126047887 */ /* 0x000fcc0008000000 */
[----:B--23--:R-:W-:Y:S01]  /*1220*/  IMAD.U32 R0, RZ, RZ, UR4 ;  /* 0x00000004ff007e24 */ /* 0x00cfe2000f8e00ff */
[----:B------:R-:W-:Y:S05]  /*1230*/  WARPSYNC.ALL ;  /* 0x0000000000007948 */ /* 0x000fea0003800000 */
[----:B------:R-:W-:-:S04]  /*1240*/  IADD3 R0, -R0, UR38, RZ ;  /* 0x0000002600007c10 */ /* 0x000fc8000fffe1ff */
[----:B------:R-:W-:Y:S01]  /*1250*/  ISETP.GE.AND P1, PT, R0, 0x1, PT ;  /* 0x000000010000780c */ /* 0x000fe20003f26270 */
[----:B------:R-:W-:Y:S01]  /*1260*/  UIADD3 UR4, UR39, 0x30100, URZ ;  /* 0x0003010027047890 */ /* 0x000fe2000fffe03f */
[----:B------:R-:W-:Y:S01]  /*1270*/  WARPGROUP.ARRIVE ;  /* 0x00000000000079c5 */ /* 0x000fe20000000000 */
[----:B------:R-:W-:Y:S01]  /*1280*/  UMOV UR21, 0x40000040 ;  /* 0x4000004000157882 */ /* 0x000fe20000000000 */
[----:B------:R-:W-:Y:S01]  /*1290*/  UMOV UR23, 0x40000040 ;  /* 0x4000004000177882 */ /* 0x000fe20000000000 */
[----:B------:R-:W-:Y:S02]  /*12a0*/  USHF.R.U32.HI UR5, URZ, 0x4, UR4 ;  /* 0x000000043f057899 */ /* 0x000fe40008011604 */
[----:B------:R-:W-:Y:S02]  /*12b0*/  ULOP3.LUT UR4, UR42, 0x10000, URZ, 0xfc, !UPT ;  /* 0x000100002a047892 */ /* 0x000fe4000f8efc3f */
[----:B------:R-:W-:Y:S02]  /*12c0*/  ULOP3.LUT UR5, UR5, 0x3fff, URZ, 0xc0, !UPT ;  /* 0x00003fff05057892 */ /* 0x000fe4000f8ec03f */
[----:B------:R-:W-:-:S02]  /*12d0*/  ULEA UR20, UR37, UR4, 0xc ;  /* 0x0000000425147291 */ /* 0x000fc4000f8e603f */
[----:B------:R-:W-:Y:S01]  /*12e0*/  ULOP3.LUT UR5, UR5, 0x10000, URZ, 0xfc, !UPT ;  /* 0x0001000005057892 */ /* 0x000fe2000f8efc3f */
[----:B------:R-:W-:Y:S01]  /*12f0*/  UMOV UR9, UR21 ;  /* 0x0000001500097c82 */ /* 0x000fe20008000000 */
[----:B------:R-:W-:Y:S02]  /*1300*/  UMOV UR11, 0x40000040 ;  /* 0x40000040000b7882 */ /* 0x000fe40000000000 */
[----:B------:R-:W-:Y:S01]  /*1310*/  UIMAD UR6, UR37, 0x280, UR5 ;  /* 0x00000280250678a4 */ /* 0x000fe2000f8e0205 */
[----:B------:R-:W-:Y:S01]  /*1320*/  UMOV UR8, UR20 ;  /* 0x0000001400087c82 */ /* 0x000fe20008000000 */
[----:B------:R-:W-:Y:S02]  /*1330*/  UMOV UR16, UR20 ;  /* 0x0000001400107c82 */ /* 0x000fe40008000000 */
[----:B------:R-:W-:Y:S02]  /*1340*/  UIADD3 UR10, UR6, 0x80, URZ ;  /* 0x00000080060a7890 */ /* 0x000fe4000fffe03f */
[----:B------:R-:W-:-:S02]  /*1350*/  UIADD3 UR18, UR6, 0x100, URZ ;  /* 0x0000010006127890 */ /* 0x000fc4000fffe03f */
[----:B------:R-:W-:Y:S01]  /*1360*/  UMOV UR22, UR6 ;  /* 0x0000000600167c82 */ /* 0x000fe20008000000 */
[----:B------:R-:W-:Y:S01]  /*1370*/  UMOV UR17, UR21 ;  /* 0x0000001500117c82 */ /* 0x000fe20008000000 */
[----:B------:R-:W-:Y:S01]  /*1380*/  HGMMA.64x16x16.F32 R176, gdesc[UR20], RZ, !UPT, gsb0 ;  /* 0x0020000014b079f0 */ /* 0x000fe2000c0008ff */
[----:B------:R-:W-:Y:S01]  /*1390*/  UMOV UR19, 0x40000040 ;  /* 0x4000004000137882 */ /* 0x000fe20000000000 */
[----:B------:R-:W-:Y:S01]  /*13a0*/  UIADD3 UR26, UR6, 0x180, URZ ;  /* 0x00000180061a7890 */ /* 0x000fe2000fffe03f */
[----:B------:R-:W-:Y:S01]  /*13b0*/  UMOV UR24, UR20 ;  /* 0x0000001400187c82 */ /* 0x000fe20008000000 */
[----:B------:R-:W-:Y:S01]  /*13c0*/  UMOV UR25, UR21 ;  /* 0x0000001500197c82 */ /* 0x000fe20008000000 */
        /* <DEDUP_REMOVED lines=8> */
[----:B------:R-:W-:-:S02]  /*1450*/  WARPGROUP.DEPBAR.LE gsb0, 0x0 ;  /* 0x00008000000079c5 */ /* 0x000fc40000010000 */
[----:B------:R-:W-:-:S06]  /*1460*/  WARPGROUP.ARRIVE ;  /* 0x00000000000079c5 */ /* 0x000fcc0000000000 */
[----:B------:R-:W-:Y:S03]  /*1470*/  HGMMA.64x16x16.F32 R144, gdesc[UR8], RZ, !UPT, gsb0 ;  /* 0x00200000089079f0 */ /* 0x000fe6000c0008ff */
[----:B------:R-:W-:Y:S02]  /*1480*/  WARPGROUP.DEPBAR.LE gsb0, 0x0 ;  /* 0x00008000000079c5 */ /* 0x000fe40000010000 */
[----:B------:R-:W-:-:S06]  /*1490*/  WARPGROUP.ARRIVE ;  /* 0x00000000000079c5 */ /* 0x000fcc0000000000 */
[----:B------:R-:W-:Y:S03]  /*14a0*/  HGMMA.64x16x16.F32 R112, gdesc[UR16], RZ, !UPT, gsb0 ;  /* 0x00200000107079f0 */ /* 0x000fe6000c0008ff */
[----:B------:R-:W-:Y:S02]  /*14b0*/  WARPGROUP.DEPBAR.LE gsb0, 0x0 ;  /* 0x00008000000079c5 */ /* 0x000fe40000010000 */
[----:B------:R-:W-:-:S06]  /*14c0*/  WARPGROUP.ARRIVE ;  /* 0x00000000000079c5 */ /* 0x000fcc0000000000 */
[----:B------:R-:W-:Y:S03]  /*14d0*/  HGMMA.64x16x16.F32 R80, gdesc[UR24], RZ, !UPT, gsb0 ;  /* 0x00200000185079f0 */ /* 0x000fe6000c0008ff */
[----:B------:R-:W-:Y:S02]  /*14e0*/  WARPGROUP.DEPBAR.LE gsb0, 0x0 ;  /* 0x00008000000079c5 */ /* 0x000fe40000010000 */
[----:B------:R-:W-:-:S06]  /*14f0*/  WARPGROUP.ARRIVE ;  /* 0x00000000000079c5 */ /* 0x000fcc0000000000 */
[----:B------:R-:W-:Y:S01]  /*1500*/  HGMMA.64x16x16.F32 R48, gdesc[UR12], RZ, !UPT, gsb0 ;  /* 0x002000000c3079f0 */ /* 0x000fe2000c0008ff */
[----:B------:R-:W-:Y:S01]  /*1510*/  UMOV UR12, UR7 ;  /* 0x00000007000c7c82 */ /* 0x000fe20008000000 */
[----:B------:R-:W-:Y:S01]  /*1520*/  UMOV UR13, 0x40000040 ;  /* 0x40000040000d7882 */ /* 0x000fe20000000000 */
[----:B------:R-:W-:Y:S01]  /*1530*/  UMOV UR24, UR12 ;  /* 0x0000000c00187c82 */ /* 0x000fe20008000000 */
[----:B------:R-:W-:Y:S01]  /*1540*/  UMOV UR25, UR13 ;  /* 0x0000000d00197c82 */ /* 0x000fe20008000000 */
[----:B------:R-:W-:Y:S01]  /*1550*/  UMOV UR16, UR12 ;  /* 0x0000000c00107c82 */ /* 0x000fe20008000000 */
[----:B------:R-:W-:Y:S01]  /*1560*/  UMOV UR17, UR13 ;  /* 0x0000000d00117c82 */ /* 0x000fe20008000000 */
[----:B------:R-:W-:Y:S01]  /*1570*/  UMOV UR8, UR12 ;  /* 0x0000000c00087c82 */ /* 0x000fe20008000000 */
[----:B------:R-:W-:Y:S01]  /*1580*/  UMOV UR9, UR13 ;  /* 0x0000000d00097c82 */ /* 0x000fe20008000000 */
[----:B------:R-:W-:Y:S01]  /*1590*/  UMOV UR28, UR12 ;  /* 0x0000000c001c7c82 */ /* 0x000fe20008000000 */
[----:B------:R-:W-:Y:S01]  /*15a0*/  UMOV UR29, UR13 ;  /* 0x0000000d001d7c82 */ /* 0x000fe20008000000 */
[----:B------:R-:W-:Y:S01]  /*15b0*/  UIADD3 UR7, UR20, 0x800, URZ ;  /* 0x0000080014077890 */ /* 0x000fe2000fffe03f */
[----:B------:R-:W-:-:S02]  /*15c0*/  WARPGROUP.DEPBAR.LE gsb0, 0x0 ;  /* 0x00008000000079c5 */ /* 0x000fc40000010000 */
[----:B------:R-:W-:-:S06]  /*15d0*/  WARPGROUP.ARRIVE ;  /* 0x00000000000079c5 */ /* 0x000fcc0000000000 */
[----:B------:R-:W-:Y:S01]  /*15e0*/  HGMMA.64x16x16.F32 R40, gdesc[UR12], RZ, !UPT, gsb0 ;  /* 0x002000000c2879f0 */ /* 0x000fe2000c0008ff */
[----:B------:R-:W-:Y:S01]  /*15f0*/  UIADD3 UR12, UR20, 0xc00, URZ ;  /* 0x00000c00140c7890 */ /* 0x000fe2000fffe03f */
[----:B------:R-:W-:Y:S01]  /*1600*/  UMOV UR13, 0x40000040 ;  /* 0x40000040000d7882 */ /* 0x000fe20000000000 */
        /* <DEDUP_REMOVED lines=13> */
[----:B------:R-:W-:Y:S01]  /*16e0*/  UMOV UR31, UR23 ;  /* 0x00000017001f7c82 */ /* 0x000fe20008000000 */
        /* <DEDUP_REMOVED lines=12> */
[----:B------:R-:W-:Y:S01]  /*17b0*/  UMOV UR30, UR14 ;  /* 0x0000000e001e7c82 */ /* 0x000fe20008000000 */
[----:B------:R-:W-:Y:S01]  /*17c0*/  UMOV UR31, UR15 ;  /* 0x0000000f001f7c82 */ /* 0x000fe20008000000 */
[----:B------:R-:W-:Y:S02]  /*17d0*/  WARPGROUP.DEPBAR.LE gsb0, 0x0 ;  /* 0x00008000000079c5 */ /* 0x000fe40000010000 */
[----:B------:R-:W-:-:S06]  /*17e0*/  WARPGROUP.ARRIVE ;  /* 0x00000000000079c5 */ /* 0x000fcc0000000000 */
[----:B------:R-:W-:Y:S01]  /*17f0*/  HGMMA.64x16x16.F32 R128, gdesc[UR8], RZ, !UPT, gsb0 ;  /* 0x00200000088079f0 */ /* 0x000fe2000c0008ff */
[----:B------:R-:W-:Y:S01]  /*1800*/  UIADD3 UR8, UR20, 0x2, URZ ;  /* 0x0000000214087890 */ /* 0x000fe2000fffe03f */
[----:B------:R-:W-:Y:S01]  /*1810*/  UMOV UR9, 0x40000040 ;  /* 0x4000004000097882 */ /* 0x000fe20000000000 */
[----:B------:R-:W-:Y:S02]  /*1820*/  WARPGROUP.DEPBAR.LE gsb0, 0x0 ;  /* 0x00008000000079c5 */ /* 0x000fe40000010000 */
[----:B------:R-:W-:-:S06]  /*1830*/  WARPGROUP.ARRIVE ;  /* 0x00000000000079c5 */ /* 0x000fcc0000000000 */
[----:B------:R-:W-:Y:S01]  /*1840*/  HGMMA.64x16x16.F32 R96, gdesc[UR16], RZ, !UPT, gsb0 ;  /* 0x00200000106079f0 */ /* 0x000fe2000c0008ff */
[----:B------:R-:W-:Y:S01]  /*1850*/  UMOV UR16, UR12 ;  /* 0x0000000c00107c82 */ /* 0x000fe20008000000 */
[----:B------:R-:W-:Y:S01]  /*1860*/  UMOV UR17, UR13 ;  /* 0x0000000d00117c82 */ /* 0x000fe20008000000 */
        /* <DEDUP_REMOVED lines=9> */
[----:B------:R-:W-:Y:S01]  /*1900*/  UMOV UR28, UR8 ;  /* 0x00000008001c7c82 */ /* 0x000fe20008000000 */
[----:B------:R-:W-:Y:S01]  /*1910*/  UMOV UR29, UR9 ;  /* 0x00000009001d7c82 */ /* 0x000fe20008000000 */
[----:B------:R-:W-:Y:S01]  /*1920*/  UMOV UR31, 0x40000040 ;  /* 0x40000040001f7882 */ /* 0x000fe20000000000 */
[----:B------:R-:W-:Y:S02]  /*1930*/  WARPGROUP.DEPBAR.LE gsb0, 0x0 ;  /* 0x00008000000079c5 */ /* 0x000fe40000010000 */
[----:B------:R-:W-:-:S06]  /*1940*/  WARPGROUP.ARRIVE ;  /* 0x00000000000079c5 */ /* 0x000fcc0000000000 */
[----:B------:R-:W-:Y:S01]  /*1950*/  HGMMA.64x16x16.F32 R24, gdesc[UR12], RZ, !UPT, gsb0 ;  /* 0x002000000c1879f0 */ /* 0x000fe2000c0008ff */
[----:B------:R-:W-:Y:S01]  /*1960*/  UMOV UR14, UR26 ;  /* 0x0000001a000e7c82 */ /* 0x000fe20008000000 */
[----:B------:R-:W-:Y:S01]  /*1970*/  UMOV UR15, UR27 ;  /* 0x0000001b000f7c82 */ /* 0x000fe20008000000 */
[----:B------:R-:W-:Y:S01]  /*1980*/  UMOV UR26, UR22 ;  /* 0x00000016001a7c82 */ /* 0x000fe20008000000 */
[----:B------:R-:W-:Y:S01]  /*1990*/  UMOV UR27, UR23 ;  /* 0x00000017001b7c82 */ /* 0x000fe20008000000 */
[----:B------:R-:W-:Y:S02]  /*19a0*/  WARPGROUP.DEPBAR.LE gsb0, 0x0 ;  /* 0x00008000000079c5 */ /* 0x000fe40000010000 */
[----:B------:R-:W-:-:S06]  /*19b0*/  WARPGROUP.ARRIVE ;  /* 0x00000000000079c5 */ /* 0x000fcc0000000000 */
[----:B------:R-:W-:Y:S01]  /*19c0*/  HGMMA.64x16x16.F32 R56, gdesc[UR12], RZ, !UPT, gsb0 ;  /* 0x002000000c3879f0 */ /* 0x000fe2000c0008ff */
[----:B------:R-:W-:Y:S01]  /*19d0*/  UMOV UR14, UR10 ;  /* 0x0000000a000e7c82 */ /* 0x000fe20008000000 */
[----:B------:R-:W-:Y:S01]  /*19e0*/  UMOV UR15, UR11 ;  /* 0x0000000b000f7c82 */ /* 0x000fe20008000000 */
[----:B------:R-:W-:Y:S01]  /*19f0*/  UIADD3 UR10, UR6, 0x2, URZ ;  /* 0x00000002060a7890 */ /* 0x000fe2000fffe03f */
[----:B------:R-:W-:Y:S01]  /*1a00*/  UMOV UR11, 0x40000040 ;  /* 0x40000040000b7882 */ /* 0x000fe20000000000 */
        /* <DEDUP_REMOVED lines=23> */
[----:B------:R-:W-:Y:S03]  /*1b80*/  HGMMA.64x16x16.F32 R176, gdesc[UR8], R176, gsb0 ;  /* 0x0020000008b079f0 */ /* 0x000fe600080008b0 */
        /* <DEDUP_REMOVED lines=11> */
[----:B------:R-:W-:Y:S01]  /*1c40*/  HGMMA.64x16x16.F32 R48, gdesc[UR24], R48, gsb0 ;  /* 0x00200000183079f0 */ /* 0x000fe20008000830 */
        /* <DEDUP_REMOVED lines=39> */
[----:B------:R-:W-:Y:S01]  /*1ec0*/  HGMMA.64x16x16.F32 R160, gdesc[UR8], R160, gsb0 ;  /* 0x0020000008a079f0 */ /* 0x000fe200080008a0 */
[----:B------:R-:W-:Y:S02]  /*1ed0*/  UMOV UR9, 0x40000040 ;  /* 0x4000004000097882 */ /* 0x000fe40000000000 */
[----:B------:R-:W-:Y:S02]  /*1ee0*/  WARPGROUP.DEPBAR.LE gsb0, 0x0 ;  /* 0x00008000000079c5 */ /* 0x000fe40000010000 */
[----:B------:R-:W-:-:S06]  /*1ef0*/  WARPGROUP.ARRIVE ;  /* 0x00000000000079c5 */ /* 0x000fcc0000000000 */
[----:B------:R-:W-:Y:S03]  /*1f00*/  HGMMA.64x16x16.F32 R128, gdesc[UR16], R128, gsb0 ;  /* 0x00200000108079f0 */ /* 0x000fe60008000880 */
[----:B------:R-:W-:Y:S02]  /*1f10*/  WARPGROUP.DEPBAR.LE gsb0, 0x0 ;  /* 0x00008000000079c5 */ /* 0x000fe40000010000 */
[----:B------:R-:W-:-:S06]  /*1f20*/  WARPGROUP.ARRIVE ;  /* 0x00000000000079c5 */ /* 0x000fcc0000000000 */
[----:B------:R-:W-:Y:S01]  /*1f30*/  HGMMA.64x16x16.F32 R96, gdesc[UR12], R96, gsb0 ;  /* 0x002000000c6079f0 */ /* 0x000fe20008000860 */
[----:B------:R-:W-:-:S07]  /*1f40*/  UIADD3 UR12, UR20, 0x4, URZ ;  /* 0x00000004140c7890 */ /* 0x000fce000fffe03f */
[----:B------:R-:W-:Y:S01]  /*1f50*/  UMOV UR8, UR12 ;  /* 0x0000000c00087c82 */ /* 0x000fe20008000000 */
[----:B------:R-:W-:Y:S02]  /*1f60*/  WARPGROUP.DEPBAR.LE gsb0, 0x0 ;  /* 0x00008000000079c5 */ /* 0x000fe40000010000 */
[----:B------:R-:W-:-:S06]  /*1f70*/  WARPGROUP.ARRIVE ;  /* 0x00000000000079c5 */ /* 0x000fcc0000000000 */
[----:B------:R-:W-:Y:S01]  /*1f80*/  HGMMA.64x16x16.F32 R64, gdesc[UR28], R64, gsb0 ;  /* 0x002000001c4079f0 */ /* 0x000fe20008000840 */
[----:B------:R-:W-:Y:S01]  /*1f90*/  UMOV UR28, UR8 ;  /* 0x00000008001c7c82 */ /* 0x000fe20008000000 */
[----:B------:R-:W-:Y:S01]  /*1fa0*/  UMOV UR29, UR9 ;  /* 0x00000009001d7c82 */ /* 0x000fe20008000000 */
        /* <DEDUP_REMOVED lines=9> */
[----:B------:R-:W-:Y:S01]  /*2040*/  UIADD3 UR7, UR6, 0x4, URZ ;  /* 0x0000000406077890 */ /* 0x000fe2000fffe03f */
[----:B------:R-:W-:Y:S02]  /*2050*/  WARPGROUP.DEPBAR.LE gsb0, 0x0 ;  /* 0x00008000000079c5 */ /* 0x000fe40000010000 */
[----:B------:R-:W-:-:S06]  /*2060*/  WARPGROUP.ARRIVE ;  /* 0x00000000000079c5 */ /* 0x000fcc0000000000 */
[----:B------:R-:W-:Y:S01]  /*2070*/  HGMMA.64x16x16.F32 R24, gdesc[UR24], R24, gsb0 ;  /* 0x00200000181879f0 */ /* 0x000fe20008000818 */
[----:B------:R-:W-:Y:S01]  /*2080*/  UMOV UR26, UR30 ;  /* 0x0000001e001a7c82 */ /* 0x000fe20008000000 */
[----:B------:R-:W-:Y:S01]  /*2090*/  UMOV UR27, UR31 ;  /* 0x0000001f001b7c82 */ /* 0x000fe20008000000 */
[----:B------:R-:W-:Y:S01]  /*20a0*/  UIADD3 UR30, UR6, 0x104, URZ ;  /* 0x00000104061e7890 */ /* 0x000fe2000fffe03f */
[----:B------:R-:W-:Y:S01]  /*20b0*/  UMOV UR31, 0x40000040 ;  /* 0x40000040001f7882 */ /* 0x000fe20000000000 */
[----:B------:R-:W-:Y:S02]  /*20c0*/  WARPGROUP.DEPBAR.LE gsb0, 0x0 ;  /* 0x00008000000079c5 */ /* 0x000fe40000010000 */
[----:B------:R-:W-:-:S06]  /*20d0*/  WARPGROUP.ARRIVE ;  /* 0x00000000000079c5 */ /* 0x000fcc0000000000 */
[----:B------:R-:W-:Y:S01]  /*20e0*/  HGMMA.64x16x16.F32 R56, gdesc[UR24], R56, gsb0 ;  /* 0x00200000183879f0 */ /* 0x000fe20008000838 */
[----:B------:R-:W-:Y:S01]  /*20f0*/  UMOV UR26, UR10 ;  /* 0x0000000a001a7c82 */ /* 0x000fe20008000000 */
[----:B------:R-:W-:Y:S01]  /*2100*/  UMOV UR27, UR11 ;  /* 0x0000000b001b7c82 */ /* 0x000fe20008000000 */
[----:B------:R-:W-:Y:S01]  /*2110*/  UMOV UR10, UR7 ;  /* 0x00000007000a7c82 */ /* 0x000fe20008000000 */
[----:B------:R-:W-:Y:S01]  /*2120*/  UMOV UR11, 0x40000040 ;  /* 0x40000040000b7882 */ /* 0x000fe20000000000 */
[----:B------:R-:W-:Y:S01]  /*2130*/  UIADD3 UR7, UR20, 0x404, URZ ;  /* 0x0000040414077890 */ /* 0x000fe2000fffe03f */
[----:B------:R-:W-:Y:S02]  /*2140*/  WARPGROUP.DEPBAR.LE gsb0, 0x0 ;  /* 0x00008000000079c5 */ /* 0x000fe40000010000 */
[----:B------:R-:W-:-:S06]  /*2150*/  WARPGROUP.ARRIVE ;  /* 0x00000000000079c5 */ /* 0x000fcc0000000000 */
[----:B------:R-:W-:Y:S01]  /*2160*/  HGMMA.64x16x16.F32 R88, gdesc[UR12], R88, gsb0 ;  /* 0x002000000c5879f0 */ /* 0x000fe20008000858 */
[----:B------:R-:W-:Y:S01]  /*2170*/  UIADD3 UR14, UR6, 0x84, URZ ;  /* 0x00000084060e7890 */ /* 0x000fe2000fffe03f */
[----:B------:R-:W-:Y:S01]  /*2180*/  UMOV UR12, UR8 ;  /* 0x00000008000c7c82 */ /* 0x000fe20008000000 */
[----:B------:R-:W-:Y:S01]  /*2190*/  UMOV UR13, UR9 ;  /* 0x00000009000d7c82 */ /* 0x000fe20008000000 */
[----:B------:R-:W-:Y:S01]  /*21a0*/  UMOV UR15, 0x40000040 ;  /* 0x40000040000f7882 */ /* 0x000fe20000000000 */
        /* <DEDUP_REMOVED lines=72> */
[----:B------:R-:W-:Y:S01]  /*2630*/  HGMMA.64x16x16.F32 R128, gdesc[UR12], R128, gsb0 ;  /* 0x002000000c8079f0 */ /* 0x000fe20008000880 */
[----:B------:R-:W-:-:S07]  /*2640*/  UIADD3 UR12, UR20, 0x6, URZ ;  /* 0x00000006140c7890 */ /* 0x000fce000fffe03f */
[----:B------:R-:W-:Y:S01]  /*2650*/  UMOV UR8, UR12 ;  /* 0x0000000c00087c82 */ /* 0x000fe20008000000 */
[----:B------:R-:W-:Y:S02]  /*2660*/  WARPGROUP.DEPBAR.LE gsb0, 0x0 ;  /* 0x00008000000079c5 */ /* 0x000fe40000010000 */
[----:B------:R-:W-:-:S06]  /*2670*/  WARPGROUP.ARRIVE ;  /* 0x00000000000079c5 */ /* 0x000fcc0000000000 */
[----:B------:R-:W-:Y:S03]  /*2680*/  HGMMA.64x16x16.F32 R96, gdesc[UR28], R96, gsb0 ;  /* 0x002000001c6079f0 */ /* 0x000fe60008000860 */
        /* <DEDUP_REMOVED lines=50> */
[----:B------:R-:W-:Y:S01]  /*29b0*/  UIADD3 UR6, UR20, 0x406, URZ ;  /* 0x0000040614067890 */ /* 0x000fe2000fffe03f */
        /* <DEDUP_REMOVED lines=25> */
[----:B------:R-:W-:-:S02]  /*2b50*/  UIADD3 UR6, UR20, 0x806, URZ ;  /* 0x0000080614067890 */ /* 0x000fc4000fffe03f */
        /* <DEDUP_REMOVED lines=67> */
[----:B------:R-:W-:Y:S05]  /*2f90*/  @!P1 BRA `(.L_x_18) ;  /* 0x0000001c00cc9947 */ /* 0x000fea0003800000 */
[----:B------:R-:W-:Y:S01]  /*2fa0*/  UIADD3 UR7, UR37, 0x1, URZ ;  /* 0x0000000125077890 */ /* 0x000fe2000fffe03f */
[----:B------:R-:W-:-:S03]  /*2fb0*/  IMAD.MOV.U32 R3, RZ, RZ, R0 ;  /* 0x000000ffff037224 */ /* 0x000fc600078e0000 */
[----:B------:R-:W-:-:S04]  /*2fc0*/  UISETP.NE.AND UP0, UPT, UR7, 0x3, UPT ;  /* 0x000000030700788c */ /* 0x000fc8000bf05270 */
[----:B------:R-:W-:Y:S02]  /*2fd0*/  USEL UR6, URZ, 0x1, UP0 ;  /* 0x000000013f067887 */ /* 0x000fe40008000000 */
[----:B------:R-:W-:Y:S02]  /*2fe0*/  USEL UR7, UR7, URZ, UP0 ;  /* 0x0000003f07077287 */ /* 0x000fe40008000000 */
[----:B------:R-:W-:-:S06]  /*2ff0*/  ULOP3.LUT UR6, UR36, UR6, URZ, 0x3c, !UPT ;  /* 0x0000000624067292 */ /* 0x000fcc000f8e3c3f */
[----:B------:R-:W-:Y:S01]  /*3000*/  IMAD.U32 R6, RZ, RZ, UR6 ;  /* 0x00000006ff067e24 */ /* 0x000fe2000f8e00ff */
[----:B------:R-:W-:-:S06]  /*3010*/  UMOV UR6, UR37 ;  /* 0x0000002500067c82 */ /* 0x000fcc0008000000 */
.L_x_25:
[----:B------:R-:W-:Y:S05]  /*3020*/  @!P0 BRA `(.L_x_19) ;  /* 0x0000000000048947 */ /* 0x000fea0003800000 */
[----:B------:R-:W-:Y:S01]  /*3030*/  BPT.TRAP 0x1 ;  /* 0x000000040000795c */ /* 0x000fe20000300000 */
.L_x_19:
[----:B------:R-:W-:Y:S01]  /*3040*/  ULEA UR8, UR7, UR39, 0x3 ;  /* 0x0000002707087291 */ /* 0x000fe2000f8e183f */
[----:B01----:R-:W-:-:S08]  /*3050*/  SHF.L.U32 R4, R6, 0x1f, RZ ;  /* 0x0000001f06047819 */ /* 0x003fd000000006ff */
[----:B------:R0:W1:Y:S01]  /*3060*/  SYNCS.PHASECHK.TRANS64.TRYWAIT P1, [UR8], R4 ;  /* 0x00000004ff0075a7 */ /* 0x0000620008020148 */
[----:B------:R-:W-:Y:S05]  /*3070*/  @!P0 BRA `(.L_x_20) ;  /* 0x0000000000048947 */ /* 0x000fea0003800000 */
[----:B------:R-:W-:Y:S01]  /*3080*/  BPT.TRAP 0x1 ;  /* 0x000000040000795c */ /* 0x000fe20000300000 */
.L_x_20:
[----:B-1----:R-:W-:Y:S05]  /*3090*/  @P1 BRA `(.L_x_21) ;  /* 0x0000000000081947 */ /* 0x002fea0003800000 */
[----:B------:R-:W1:Y:S02]  /*30a0*/  SYNCS.PHASECHK.TRANS64.TRYWAIT P1, [UR8], R4 ;  /* 0x00000004ff0075a7 */ /* 0x000e640008020148 */
[----:B-1----:R-:W-:Y:S05]  /*30b0*/  @!P1 BRA `(.L_x_22) ;  /* 0x000000dc00149947 */ /* 0x002fea0003800000 */
.L_x_21:
[----:B------:R-:W-:Y:S01]  /*30c0*/  ULEA UR8, UR7, UR4, 0xc ;  /* 0x0000000407087291 */ /* 0x000fe2000f8e603f */
[----:B------:R-:W-:Y:S01]  /*30d0*/  WARPGROUP.ARRIVE ;  /* 0x00000000000079c5 */ /* 0x000fe20000000000 */
[----:B------:R-:W-:Y:S01]  /*30e0*/  UIMAD UR10, UR7, 0x280, UR5 ;  /* 0x00000280070a78a4 */ /* 0x000fe2000f8e0205 */
[----:B------:R-:W-:Y:S01]  /*30f0*/  UMOV UR9, 0x40000040 ;  /* 0x4000004000097882 */ /* 0x000fe20000000000 */
[----:B------:R-:W-:Y:S02]  /*3100*/  UMOV UR11, 0x40000040 ;  /* 0x40000040000b7882 */ /* 0x000fe40000000000 */
[----:B------:R-:W-:Y:S01]  /*3110*/  UIADD3 UR14, UR10, 0x80, URZ ;  /* 0x000000800a0e7890 */ /* 0x000fe2000fffe03f */
[----:B------:R-:W-:Y:S01]  /*3120*/  UMOV UR12, UR8 ;  /* 0x00000008000c7c82 */ /* 0x000fe20008000000 */
[----:B------:R-:W-:Y:S01]  /*3130*/  UMOV UR13, UR9 ;  /* 0x00000009000d7c82 */ /* 0x000fe20008000000 */
[----:B------:R-:W-:Y:S02]  /*3140*/  UMOV UR15, 0x40000040 ;  /* 0x40000040000f7882 */ /* 0x000fe40000000000 */
[----:B------:R-:W-:Y:S01]  /*3150*/  HGMMA.64x16x16.F32 R176, gdesc[UR8], R176, gsb0 ;  /* 0x0020000008b079f0 */ /* 0x000fe200080008b0 */
        /* <DEDUP_REMOVED lines=12> */
[----:B------:R-:W-:Y:S01]  /*3220*/  UMOV UR30, UR10 ;  /* 0x0000000a001e7c82 */ /* 0x000fe20008000000 */
[----:B------:R-:W-:Y:S01]  /*3230*/  UMOV UR31, UR11 ;  /* 0x0000000b001f7c82 */ /* 0x000fe20008000000 */
[----:B------:R-:W-:Y:S01]  /*3240*/  UIADD3 UR9, UR8, 0x800, URZ ;  /* 0x0000080008097890 */ /* 0x000fe2000fffe03f */
[----:B------:R-:W-:-:S02]  /*3250*/  WARPGROUP.DEPBAR.LE gsb0, 0x0 ;  /* 0x00008000000079c5 */ /* 0x000fc40000010000 */
[----:B------:R-:W-:-:S06]  /*3260*/  WARPGROUP.ARRIVE ;  /* 0x00000000000079c5 */ /* 0x000fcc0000000000 */
[----:B------:R-:W-:Y:S01]  /*3270*/  HGMMA.64x16x16.F32 R144, gdesc[UR12], R144, gsb0 ;  /* 0x002000000c9079f0 */ /* 0x000fe20008000890 */
[----:B------:R-:W-:Y:S02]  /*3280*/  UIADD3 UR12, UR8, 0x400, URZ ;  /* 0x00000400080c7890 */ /* 0x000fe4000fffe03f */
        /* <DEDUP_REMOVED lines=21> */
[----:B------:R-:W-:Y:S01]  /*33e0*/  HGMMA.64x16x16.F32 R40, gdesc[UR24], R40, gsb0 ;  /* 0x00200000182879f0 */ /* 0x000fe20008000828 */
[----:B------:R-:W-:Y:S01]  /*33f0*/  UIADD3 UR24, UR8, 0xc00, URZ ;  /* 0x00000c0008187890 */ /* 0x000fe2000fffe03f */
        /* <DEDUP_REMOVED lines=47> */
[----:B------:R-:W-:Y:S01]  /*36f0*/  UIADD3 UR30, UR10, 0x202, URZ ;  /* 0x000002020a1e7890 */ /* 0x000fe2000fffe03f */
[----:B------:R-:W-:Y:S01]  /*3700*/  UMOV UR31, 0x40000040 ;  /* 0x40000040001f7882 */ /* 0x000fe20000000000 */
[----:B------:R-:W-:Y:S02]  /*3710*/  WARPGROUP.DEPBAR.LE gsb0, 0x0 ;  /* 0x00008000000079c5 */ /* 0x000fe40000010000 */
[----:B------:R-:W-:-:S06]  /*3720*/  WARPGROUP.ARRIVE ;  /* 0x00000000000079c5 */ /* 0x000fcc0000000000 */
[----:B------:R-:W-:Y:S01]  /*3730*/  HGMMA.64x16x16.F32 R24, gdesc[UR24], R24, gsb0 ;  /* 0x00200000181879f0 */ /* 0x000fe20008000818 */
[----:B------:R-:W-:Y:S01]  /*3740*/  UMOV UR26, UR10 ;  /* 0x0000000a001a7c82 */ /* 0x000fe20008000000 */
[----:B------:R-:W-:Y:S01]  /*3750*/  UMOV UR27, UR11 ;  /* 0x0000000b001b7c82 */ /* 0x000fe20008000000 */
[----:B------:R-:W-:Y:S01]  /*3760*/  UIADD3 UR11, UR10, 0x4, URZ ;  /* 0x000000040a0b7890 */ /* 0x000fe2000fffe03f */
        /* <DEDUP_REMOVED lines=8> */
[----:B------:R-:W-:Y:S01]  /*37f0*/  UIADD3 UR18, UR10, 0x2, URZ ;  /* 0x000000020a127890 */ /* 0x000fe2000fffe03f */
[----:B------:R-:W-:Y:S01]  /*3800*/  UMOV UR16, UR9 ;  /* 0x0000000900107c82 */ /* 0x000fe20008000000 */
[----:B------:R-:W-:Y:S01]  /*3810*/  UMOV UR17, 0x40000040 ;  /* 0x4000004000117882 */ /* 0x000fe20000000000 */
[----:B------:R-:W-:Y:S01]  /*3820*/  UMOV UR19, 0x40000040 ;  /* 0x4000004000137882 */ /* 0x000fe20000000000 */
        /* <DEDUP_REMOVED lines=110> */
[----:B------:R-:W-:Y:S02]  /*3f10*/  UIADD3 UR20, UR10, 0x84, URZ ;  /* 0x000000840a147890 */ /* 0x000fe4000fffe03f */
[----:B------:R-:W-:Y:S01]  /*3f20*/  UIADD3 UR22, UR10, 0x104, URZ ;  /* 0x000001040a167890 */ /* 0x000fe2000fffe03f */
[----:B------:R-:W-:Y:S01]  /*3f30*/  UMOV UR23, 0x40000040 ;  /* 0x4000004000177882 */ /* 0x000fe20000000000 */
[----:B------:R-:W-:Y:S02]  /*3f40*/  WARPGROUP.DEPBAR.LE gsb0, 0x0 ;  /* 0x00008000000079c5 */ /* 0x000fe40000010000 */
[----:B------:R-:W-:-:S06]  /*3f50*/  WARPGROUP.ARRIVE ;  /* 0x00000000000079c5 */ /* 0x000fcc0000000000 */
[----:B------:R-:W-:Y:S01]  /*3f60*/  HGMMA.64x16x16.F32 R120, gdesc[UR12], R120, gsb0 ;  /* 0x002000000c7879f0 */ /* 0x000fe20008000878 */
[----:B------:R-:W-:Y:S01]  /*3f70*/  UMOV UR12, UR9 ;  /* 0x00000009000c7c82 */ /* 0x000fe20008000000 */
[----:B------:R-:W-:Y:S01]  /*3f80*/  UMOV UR13, 0x40000040 ;  /* 0x40000040000d7882 */ /* 0x000fe20000000000 */
[----:B------:R-:W-:Y:S01]  /*3f90*/  UMOV UR14, UR11 ;  /* 0x0000000b000e7c82 */ /* 0x000fe20008000000 */
[----:B------:R-:W-:Y:S01]  /*3fa0*/  UMOV UR15, 0x40000040 ;  /* 0x40000040000f7882 */ /* 0x000fe20000000000 */
        /* <DEDUP_REMOVED lines=223> */
[----:B------:R-:W-:Y:S01]  /*4da0*/  BPT.TRAP 0x1 ;  /* 0x000000040000795c */ /* 0x000fe20000300000 */
.L_x_23:
[----:B------:R-:W-:Y:S01]  /*4db0*/  ULEA UR8, UR6, UR39, 0x3 ;  /* 0x0000002706087291 */ /* 0x000fe2000f8e183f */
[----:B------:R-:W-:-:S03]  /*4dc0*/  ISETP.GT.U32.AND P1, PT, R16, 0x1, PT ;  /* 0x000000011000780c */ /* 0x000fc60003f24070 */
[----:B------:R-:W-:-:S04]  /*4dd0*/  UIADD3 UR8, UR8, 0x18, URZ ;  /* 0x0000001808087890 */ /* 0x000fc8000fffe03f */
[----:B------:R-:W-:-:S09]  /*4de0*/  UPRMT UR8, URZ, 0x654, UR8 ;  /* 0x000006543f087896 */ /* 0x000fd20008000008 */
[----:B------:R-:W-:Y:S01]  /*4df0*/  SYNCS.ARRIVE.TRANS64.RED.A1T0 RZ, [UR8], RZ ;  /* 0x000000ffffff79a7 */ /* 0x000fe20008100408 */
[----:B------:R-:W-:Y:S05]  /*4e00*/  @P1 BRA `(.L_x_24) ;  /* 0x0000000000041947 */ /* 0x000fea0003800000 */
[----:B------:R-:W-:Y:S01]  /*4e10*/  BPT.TRAP 0x1 ;  /* 0x000000040000795c */ /* 0x000fe20000300000 */
.L_x_24:
[----:B------:R-:W-:Y:S01]  /*4e20*/  UIADD3 UR7, UR7, 0x1, URZ ;  /* 0x0000000107077890 */ /* 0x000fe2000fffe03f */
[C---:B------:R-:W-:Y:S01]  /*4e30*/  ISETP.GT.AND P1, PT, R3.reuse, 0x1, PT ;  /* 0x000000010300780c */ /* 0x040fe20003f24270 */
[----:B------:R-:W-:Y:S01]  /*4e40*/  UIADD3 UR6, UR6, 0x1, URZ ;  /* 0x0000000106067890 */ /* 0x000fe2000fffe03f */
[----:B------:R-:W-:Y:S01]  /*4e50*/  VIADD R3, R3, 0xffffffff ;  /* 0xffffffff03037836 */ /* 0x000fe20000000000 */
[----:B------:R-:W-:Y:S02]  /*4e60*/  UISETP.NE.AND UP0, UPT, UR7, 0x3, UPT ;  /* 0x000000030700788c */ /* 0x000fe4000bf05270 */
[----:B------:R-:W-:Y:S02]  /*4e70*/  UISETP.NE.AND UP1, UPT, UR6, 0x3, UPT ;  /* 0x000000030600788c */ /* 0x000fe4000bf25270 */
[----:B------:R-:W-:Y:S02]  /*4e80*/  USEL UR8, URZ, 0x1, UP0 ;  /* 0x000000013f087887 */ /* 0x000fe40008000000 */
[----:B------:R-:W-:-:S02]  /*4e90*/  USEL UR7, UR7, URZ, UP0 ;  /* 0x0000003f07077287 */ /* 0x000fc40008000000 */
[----:B------:R-:W-:Y:S02]  /*4ea0*/  USEL UR6, UR6, URZ, UP1 ;  /* 0x0000003f06067287 */ /* 0x000fe40008800000 */
[----:B------:R-:W-:Y:S01]  /*4eb0*/  LOP3.LUT R6, R6, UR8, RZ, 0x3c, !PT ;  /* 0x0000000806067c12 */ /* 0x000fe2000f8e3cff */
[----:B------:R-:W-:Y:S09]  /*4ec0*/  @P1 BRA `(.L_x_25) ;  /* 0xffffffe000541947 */ /* 0x000ff2000383ffff */
.L_x_18:
[----:B------:R-:W2:Y:S02]  /*4ed0*/  LDC R3, c[0x0][0x28c] ;  /* 0x0000a300ff037b82 */ /* 0x000ea40000000800 */
[----:B--2---:R-:W-:-:S13]  /*4ee0*/  ISETP.GE.AND P1, PT, R3, 0x1, PT ;  /* 0x000000010300780c */ /* 0x004fda0003f26270 */
[----:B------:R-:W-:Y:S05]  /*4ef0*/  @!P1 BRA `(.L_x_26) ;  /* 0x0000000000349947 */ /* 0x000fea0003800000 */
[----:B------:R-:W-:Y:S05]  /*4f00*/  @!P0 BRA `(.L_x_27) ;  /* 0x0000000000048947 */ /* 0x000fea0003800000 */
[----:B------:R-:W-:Y:S01]  /*4f10*/  BPT.TRAP 0x1 ;  /* 0x000000040000795c */ /* 0x000fe20000300000 */
.L_x_27:
[----:B------:R-:W-:Y:S01]  /*4f20*/  VIADD R0, R0, UR37 ;  /* 0x0000002500007c36 */ /* 0x000fe20008000000 */
[----:B------:R-:W-:-:S03]  /*4f30*/  ISETP.GT.U32.AND P0, PT, R16, 0x1, PT ;  /* 0x000000011000780c */ /* 0x000fc60003f04070 */
[----:B01----:R-:W-:-:S05]  /*4f40*/  IMAD.WIDE.U32 R4, R0, -0x55555555, RZ ;  /* 0xaaaaaaab00047825 */ /* 0x003fca00078e00ff */
[----:B------:R-:W-:-:S05]  /*4f50*/  SHF.R.U32.HI R5, RZ, 0x1, R5 ;  /* 0x00000001ff057819 */ /* 0x000fca0000011605 */
[----:B------:R-:W-:-:S05]  /*4f60*/  IMAD R0, R5, -0x3, R0 ;  /* 0xfffffffd05007824 */ /* 0x000fca00078e0200 */
[----:B------:R-:W-:-:S05]  /*4f70*/  LEA R0, R0, UR39, 0x3 ;  /* 0x0000002700007c11 */ /* 0x000fca000f8e18ff */
[----:B------:R-:W-:-:S05]  /*4f80*/  VIADD R0, R0, 0x18 ;  /* 0x0000001800007836 */ /* 0x000fca0000000000 */
[----:B------:R-:W-:-:S04]  /*4f90*/  PRMT R0, RZ, 0x654, R0 ;  /* 0x00000654ff007816 */ /* 0x000fc80000000000 */
[----:B------:R2:W-:Y:S01]  /*4fa0*/  SYNCS.ARRIVE.TRANS64.RED.A1T0 RZ, [R0+URZ], RZ ;  /* 0x000000ff00ff79a7 */ /* 0x0005e2000810043f */
[----:B------:R-:W-:Y:S05]  /*4fb0*/  @P0 BRA `(.L_x_26) ;  /* 0x0000000000040947 */ /* 0x000fea0003800000 */
[----:B------:R-:W-:Y:S01]  /*4fc0*/  BPT.TRAP 0x1 ;  /* 0x000000040000795c */ /* 0x000fe20000300000 */
.L_x_26:
[----:B------:R-:W3:Y:S01]  /*4fd0*/  LDC R6, c[0x0][0x288] ;  /* 0x0000a200ff067b82 */ /* 0x000ee20000000800 */
[--C-:B--2---:R-:W-:Y:S01]  /*4fe0*/  SHF.R.U32.HI R0, RZ, 0x7, R23.reuse ;  /* 0x00000007ff007819 */ /* 0x104fe20000011617 */
[----:B------:R-:W-:Y:S01]  /*4ff0*/  IMAD R9, R19, 0x50, RZ ;  /* 0x0000005013097824 */ /* 0x000fe200078e02ff */
[----:B------:R-:W-:Y:S01]  /*5000*/  SHF.R.U32.HI R3, RZ, 0x2, R23 ;  /* 0x00000002ff037819 */ /* 0x000fe20000011617 */
[----:B------:R-:W-:Y:S01]  /*5010*/  UIADD3 UR37, UR38, UR37, URZ ;  /* 0x0000002526257290 */ /* 0x000fe2000fffe03f */
[----:B01----:R-:W-:Y:S01]  /*5020*/  LOP3.LUT R4, R23, 0x60, RZ, 0xc0, !PT ;  /* 0x0000006017047812 */ /* 0x003fe200078ec0ff */
[----:B------:R-:W-:Y:S01]  /*5030*/  ULDC UR7, c[0x0][0x284] ;  /* 0x0000a10000077ab9 */ /* 0x000fe20000000800 */
[----:B------:R-:W-:Y:S01]  /*5040*/  LOP3.LUT R0, R0, 0x1, RZ, 0xc0, !PT ;  /* 0x0000000100007812 */ /* 0x000fe200078ec0ff */
[----:B------:R-:W-:Y:S01]  /*5050*/  UISETP.GT.U32.AND UP0, UPT, UR37, 0x2, UPT ;  /* 0x000000022500788c */ /* 0x000fe2000bf04070 */
[----:B------:R-:W-:Y:S01]  /*5060*/  LOP3.LUT R3, R3, 0x7, RZ, 0xc0, !PT ;  /* 0x0000000703037812 */ /* 0x000fe200078ec0ff */
[----:B------:R-:W-:Y:S01]  /*5070*/  UISETP.GE.U32.AND UP1, UPT, UR38, 0x3, UPT ;  /* 0x000000032600788c */ /* 0x000fe2000bf26070 */
[----:B------:R-:W-:Y:S01]  /*5080*/  SHF.R.U32.HI R8, RZ, 0x1, R4 ;  /* 0x00000001ff087819 */ /* 0x000fe20000011604 */
[----:B------:R-:W-:Y:S01]  /*5090*/  IMAD.SHL.U32 R10, R0, 0x40, RZ ;  /* 0x00000040000a7824 */ /* 0x000fe200078e00ff */
[----:B------:R-:W-:Y:S01]  /*50a0*/  LOP3.LUT R4, R23, 0x3, RZ, 0xc0, !PT ;  /* 0x0000000317047812 */ /* 0x000fe200078ec0ff */
[----:B------:R-:W-:Y:S01]  /*50b0*/  UISETP.LT.U32.AND UP0, UPT, UR38, 0x3, UP0 ;  /* 0x000000032600788c */ /* 0x000fe20008701070 */
[--C-:B------:R-:W-:Y:S01]  /*50c0*/  IADD3 R5, RZ, -R8, -R3.reuse ;  /* 0x80000008ff057210 */ /* 0x100fe20007ffe803 */
[----:B------:R-:W-:Y:S01]  /*50d0*/  ULDC.64 UR8, c[0x0][0x5d0] ;  /* 0x0001740000087ab9 */ /* 0x000fe20000000a00 */
[----:B------:R-:W-:Y:S01]  /*50e0*/  LOP3.LUT R19, R10, 0x40, R3, 0xe2, !PT ;  /* 0x000000400a137812 */ /* 0x000fe200078ee203 */
[----:B------:R-:W-:Y:S01]  /*50f0*/  UIMAD.WIDE.U32 UR4, UR37, -0x55555555, URZ ;  /* 0xaaaaaaab250478a5 */ /* 0x000fe2000f8e003f */
[----:B------:R-:W-:Y:S01]  /*5100*/  SHF.R.S32.HI R199, RZ, 0x1f, R2 ;  /* 0x0000001fffc77819 */ /* 0x000fe20000011402 */
[----:B------:R-:W-:Y:S01]  /*5110*/  IMAD R3, R0, -0x40, R5 ;  /* 0xffffffc000037824 */ /* 0x000fe200078e0205 */
[----:B------:R-:W-:Y:S01]  /*5120*/  USEL UR6, URZ, 0x1, !UP0 ;  /* 0x000000013f067887 */ /* 0x000fe2000c000000 */
[----:B------:R-:W-:Y:S01]  /*5130*/  IMAD.SHL.U32 R0, R22, 0x200, RZ ;  /* 0x0000020016007824 */ /* 0x000fe200078e00ff */
[----:B------:R-:W-:Y:S01]  /*5140*/  USHF.R.U32.HI UR4, URZ, 0x1, UR5 ;  /* 0x000000013f047899 */ /* 0x000fe20008011605 */
[----:B---3--:R-:W-:Y:S01]  /*5150*/  IMAD R10, R4, -0x2, R6 ;  /* 0xfffffffe040a7824 */ /* 0x008fe200078e0206 */
[----:B------:R-:W-:Y:S01]  /*5160*/  ISETP.GE.AND P0, PT, R9, R6, PT ;  /* 0x000000060900720c */ /* 0x000fe20003f06270 */
[----:B------:R-:W-:Y:S01]  /*5170*/  IMAD.SHL.U32 R4, R23, 0x2, RZ ;  /* 0x0000000217047824 */ /* 0x000fe200078e00ff */
[----:B------:R-:W-:Y:S01]  /*5180*/  ULOP3.LUT UR36, UR36, UR6, URZ, 0x3c, !UPT ;  /* 0x0000000624247292 */ /* 0x000fe2000f8e3c3f */
[----:B------:R-:W-:Y:S01]  /*5190*/  IMAD R7, R199, UR8, RZ ;  /* 0x00000008c7077c24 */ /* 0x000fe2000f8e02ff */
[----:B------:R-:W-:Y:S01]  /*51a0*/  ISETP.GE.OR P0, PT, R0, UR7, P0 ;  /* 0x0000000700007c0c */ /* 0x000fe20008706670 */
[----:B------:R-:W-:Y:S01]  /*51b0*/  IMAD.WIDE R14, R22, 0x200, RZ ;  /* 0x00000200160e7825 */ /* 0x000fe200078e02ff */
[----:B------:R-:W-:Y:S01]  /*51c0*/  LOP3.LUT R4, R9, 0x6, R4, 0xf8, !PT ;  /* 0x0000000609047812 */ /* 0x000fe200078ef804 */
[----:B------:R-:W-:Y:S01]  /*51d0*/  UIMAD UR37, UR4, -0x3, UR37 ;  /* 0xfffffffd042578a4 */ /* 0x000fe2000f8e0225 */
[----:B------:R-:W-:Y:S01]  /*51e0*/  IADD3 R3, -R0, UR7, R3 ;  /* 0x0000000700037c10 */ /* 0x000fe2000fffe103 */
[----:B------:R-:W-:Y:S01]  /*51f0*/  IMAD R187, R2, UR9, R7 ;  /* 0x0000000902bb7c24 */ /* 0x000fe2000f8e0207 */
[----:B------:R-:W-:Y:S01]  /*5200*/  SHF.R.S32.HI R5, RZ, 0x1f, R4 ;  /* 0x0000001fff057819 */ /* 0x000fe20000011404 */
[----:B------:R-:W-:Y:S01]  /*5210*/  @UP1 ULOP3.LUT UR36, UR36, 0x1, UR4, 0x78, !UPT ;  /* 0x0000000124241892 */ /* 0x000fe2000f8e7804 */
[----:B------:R-:W-:Y:S01]  /*5220*/  LOP3.LUT R19, R14, R19, R8, 0xfe, !PT ;  /* 0x000000130e137212 */ /* 0x000fe200078efe08 */
[----:B------:R-:W-:-:S02]  /*5230*/  IMAD.IADD R0, R10, 0x1, -R9 ;  /* 0x000000010a007824 */ /* 0x000fc400078e0a09 */
[----:B------:R-:W-:-:S04]  /*5240*/  IMAD.WIDE.U32 R6, R2, UR8, R4 ;  /* 0x0000000802067c25 */ /* 0x000fc8000f8e0004 */
[----:B------:R-:W-:Y:S02]  /*5250*/  IMAD.IADD R187, R7, 0x1, R187 ;  /* 0x0000000107bb7824 */ /* 0x000fe400078e02bb */
[----:B------:R-:W-:Y:S02]  /*5260*/  IMAD.MOV.U32 R22, RZ, RZ, -0x1 ;  /* 0xffffffffff167424 */ /* 0x000fe400078e00ff */
[----:B------:R-:W-:Y:S01]  /*5270*/  IMAD.MOV.U32 R186, RZ, RZ, R6 ;  /* 0x000000ffffba7224 */ /* 0x000fe200078e0006 */
[----:B------:R-:W-:Y:S06]  /*5280*/  @P0 BRA `(.L_x_28) ;  /* 0x0000009c00500947 */ /* 0x000fec0003800000 */
[----:B------:R-:W0:Y:S01]  /*5290*/  LDC.64 R6, c[0x0][0x5c8] ;  /* 0x00017200ff067b82 */ /* 0x000e220000000a00 */
[----:B-----5:R-:W-:Y:S01]  /*52a0*/  FSETP.NEU.AND P2, PT, R184, RZ, PT ;  /* 0x000000ffb800720b */ /* 0x020fe20003f4d000 */
[----:B------:R-:W-:Y:S01]  /*52b0*/  BSSY B0, `(.L_x_28) ;  /* 0x00009d1000007945 */ /* 0x000fe20003800000 */
[----:B------:R-:W-:-:S04]  /*52c0*/  ISETP.GT.AND P0, PT, R0, RZ, PT ;  /* 0x000000ff0000720c */ /* 0x000fc80003f04270 */
[----:B------:R-:W-:Y:S01]  /*52d0*/  ISETP.GT.AND P1, PT, R3, RZ, P0 ;  /* 0x000000ff0300720c */ /* 0x000fe20000724270 */
[-C--:B0-----:R-:W-:Y:S02]  /*52e0*/  IMAD R8, R15, R6.reuse, RZ ;  /* 0x000000060f087224 */ /* 0x081fe400078e02ff */
[----:B------:R-:W-:-:S04]  /*52f0*/  IMAD.WIDE.U32 R186, R19, R6, R186 ;  /* 0x0000000613ba7225 */ /* 0x000fc800078e00ba */
[----:B------:R-:W-:-:S04]  /*5300*/  IMAD R9, R19, R7, R8 ;  /* 0x0000000713097224 */ /* 0x000fc800078e0208 */
[----:B------:R-:W-:Y:S01]  /*5310*/  IMAD.IADD R195, R187, 0x1, R9 ;  /* 0x00000001bbc37824 */ /* 0x000fe200078e0209 */
[----:B------:R-:W-:Y:S06]  /*5320*/  @!P2 BRA `(.L_x_29) ;  /* 0x000000700024a947 */ /* 0x000fec0003800000 */
[----:B------:R-:W0:Y:S01]  /*5330*/  LDC.64 R190, c[0x0][0x5b8] ;  /* 0x00016e00ffbe7b82 */ /* 0x000e220000000a00 */
[----:B------:R-:W-:-:S07]  /*5340*/  ULDC.64 UR4, c[0x0][0x5c0] ;  /* 0x0001700000047ab9 */ /* 0x000fce0000000a00 */
[----:B------:R-:W1:Y:S08]  /*5350*/  LDC.64 R8, c[0x0][0x5b0] ;  /* 0x00016c00ff087b82 */ /* 0x000e700000000a00 */
[----:B------:R-:W2:Y:S01]  /*5360*/  LDC.64 R10, c[0x0][0x5a8] ;  /* 0x00016a00ff0a7b82 */ /* 0x000ea20000000a00 */
[-C--:B0-----:R-:W-:Y:S02]  /*5370*/  IMAD R199, R199, R190.reuse, RZ ;  /* 0x000000bec7c77224 */ /* 0x081fe400078e02ff */
[----:B------:R-:W-:-:S04]  /*5380*/  IMAD.WIDE.U32 R12, R2, R190, R4 ;  /* 0x000000be020c7225 */ /* 0x000fc800078e0004 */
[----:B------:R-:W-:Y:S02]  /*5390*/  IMAD R199, R2, R191, R199 ;  /* 0x000000bf02c77224 */ /* 0x000fe400078e02c7 */
[----:B-1----:R-:W-:Y:S02]  /*53a0*/  IMAD R14, R15, R8, RZ ;  /* 0x000000080f0e7224 */ /* 0x002fe400078e02ff */
[----:B------:R-:W-:Y:S02]  /*53b0*/  IMAD.IADD R15, R13, 0x1, R199 ;  /* 0x000000010d0f7824 */ /* 0x000fe400078e02c7 */
[----:B------:R-:W-:Y:S02]  /*53c0*/  IMAD R191, R19, R9, R14 ;  /* 0x0000000913bf7224 */ /* 0x000fe400078e020e */
[----:B------:R-:W-:-:S04]  /*53d0*/  IMAD.MOV.U32 R14, RZ, RZ, R12 ;  /* 0x000000ffff0e7224 */ /* 0x000fc800078e000c */
[----:B------:R-:W-:-:S04]  /*53e0*/  IMAD.WIDE.U32 R20, R19, R8, R14 ;  /* 0x0000000813147225 */ /* 0x000fc800078e000e */
[----:B------:R-:W-:Y:S01]  /*53f0*/  IMAD.IADD R21, R21, 0x1, R191 ;  /* 0x0000000115157824 */ /* 0x000fe200078e02bf */
[----:B--2---:R-:W-:-:S04]  /*5400*/  LEA R188, P2, R20, R10, 0x1 ;  /* 0x0000000a14bc7211 */ /* 0x004fc800078408ff */
[----:B------:R-:W-:-:S05]  /*5410*/  LEA.HI.X R189, R20, R11, R21, 0x1, P2 ;  /* 0x0000000b14bd7211 */ /* 0x000fca00010f0c15 */
[----:B------:R0:W2:Y:S01]  /*5420*/  @P1 LDG.E.LTC128B.U16 R194, desc[UR40][R188.64] ;  /* 0x00000028bcc21981 */ /* 0x0000a2000c1e1520 */
[----:B------:R-:W-:Y:S01]  /*5430*/  LEA R20, P2, R186, UR4, 0x1 ;  /* 0x00000004ba147c11 */ /* 0x000fe2000f8408ff */
[----:B------:R-:W-:Y:S01]  /*5440*/  IMAD.WIDE.U32 R192, R19, R8, R4 ;  /* 0x0000000813c07225 */ /* 0x000fe200078e0004 */
[----:B------:R-:W-:Y:S01]  /*5450*/  ISETP.GT.AND P3, PT, R0, 0x1, PT ;  /* 0x000000010000780c */ /* 0x000fe20003f64270 */
[----:B------:R-:W-:Y:S02]  /*5460*/  BSSY B1, `(.L_x_30) ;  /* 0x0000012000017945 */ /* 0x000fe40003800000 */
[----:B------:R-:W-:Y:S02]  /*5470*/  IMAD.IADD R193, R191, 0x1, R193 ;  /* 0x00000001bfc17824 */ /* 0x000fe400078e02c1 */
[----:B------:R-:W-:-:S04]  /*5480*/  IMAD.WIDE.U32 R192, R2, R190, R192 ;  /* 0x000000be02c07225 */ /* 0x000fc800078e00c0 */
[----:B0-----:R-:W-:Y:S02]  /*5490*/  IMAD.SHL.U32 R188, R8, 0x8, RZ ;  /* 0x0000000808bc7824 */ /* 0x001fe400078e00ff */
[----:B--2---:R-:W-:-:S05]  /*54a0*/  HADD2.F32 R21, -RZ, R194.H0_H0 ;  /* 0x200000c2ff157230 */ /* 0x004fca0000004100 */
[----:B------:R-:W-:-:S04]  /*54b0*/  FMUL R21, R21, R184 ;  /* 0x000000b815157220 */ /* 0x000fc80000400000 */
[----:B------:R-:W-:Y:S01]  /*54c0*/  FFMA R176, R176, R185, R21 ;  /* 0x000000b9b0b07223 */ /* 0x000fe20000000015 */
[----:B------:R-:W-:Y:S02]  /*54d0*/  LEA.HI.X R21, R186, UR5, R195, 0x1, P2 ;  /* 0x00000005ba157c11 */ /* 0x000fe400090f0cc3 */
[----:B------:R-:W-:Y:S02]  /*54e0*/  ISETP.GT.AND P2, PT, R3, RZ, P3 ;  /* 0x000000ff0300720c */ /* 0x000fe40001f44270 */
[----:B------:R-:W-:Y:S01]  /*54f0*/  F2FP.F16.F32.PACK_AB R187, RZ, R176 ;  /* 0x000000b0ffbb723e */ /* 0x000fe200000000ff */
[----:B------:R-:W-:Y:S01]  /*5500*/  IMAD.IADD R176, R199, 0x1, R193 ;  /* 0x00000001c7b07824 */ /* 0x000fe200078e02c1 */
[C---:B------:R-:W-:Y:S02]  /*5510*/  LEA R186, P4, R192.reuse, R10, 0x1 ;  /* 0x0000000ac0ba7211 */ /* 0x040fe400078808ff */
[----:B------:R-:W-:Y:S02]  /*5520*/  PRMT R189, R187, 0x7610, R189 ;  /* 0x00007610bbbd7816 */ /* 0x000fe400000000bd */
[----:B------:R-:W-:-:S03]  /*5530*/  LEA.HI.X R187, R192, R11, R176, 0x1, P4 ;  /* 0x0000000bc0bb7211 */ /* 0x000fc600020f0cb0 */
[----:B------:R0:W-:Y:S02]  /*5540*/  @P1 STG.E.U16 desc[UR40][R20.64], R189 ;  /* 0x000000bd14001986 */ /* 0x0001e4000c101528 */
[----:B0-----:R-:W-:Y:S01]  /*5550*/  SHF.L.U64.HI R189, R8, 0x3, R9 ;  /* 0x0000000308bd7819 */ /* 0x001fe20000010209 */
[----:B------:R-:W-:Y:S06]  /*5560*/  @!P2 BRA `(.L_x_31) ;  /* 0x000000000004a947 */ /* 0x000fec0003800000 */
[----:B------:R0:W5:Y:S02]  /*5570*/  LDG.E.LTC128B.U16 R194, desc[UR40][R186.64+0x2] ;  /* 0x00000228bac27981 */ /* 0x000164000c1e1520 */
.L_x_31:
[----:B------:R-:W-:Y:S05]  /*5580*/  BSYNC B1 ;  /* 0x0000000000017941 */ /* 0x000fea0003800000 */
.L_x_30:
[----:B-----5:R-:W-:Y:S01]  /*5590*/  HADD2.F32 R195, -RZ, R194.H0_H0 ;  /* 0x200000c2ffc37230 */ /* 0x020fe20000004100 */
[----:B------:R-:W-:Y:S01]  /*55a0*/  ISETP.GT.AND P1, PT, R3, 0x8, P0 ;  /* 0x000000080300780c */ /* 0x000fe20000724270 */
[----:B------:R-:W-:-:S04]  /*55b0*/  IMAD.WIDE.U32 R192, R19, R8, R188 ;  /* 0x0000000813c07225 */ /* 0x000fc800078e00bc */
[----:B------:R-:W-:Y:S01]  /*55c0*/  FMUL R176, R195, R184 ;  /* 0x000000b8c3b07220 */ /* 0x000fe20000400000 */
[----:B------:R-:W-:Y:S01]  /*55d0*/  IMAD.IADD R197, R191, 0x1, R193 ;  /* 0x00000001bfc57824 */ /* 0x000fe200078e02c1 */
[----:B------:R-:W-:Y:S02]  /*55e0*/  IADD3 R195, P4, R12, R192, RZ ;  /* 0x000000c00cc37210 */ /* 0x000fe40007f9e0ff */
[----:B------:R-:W-:-:S03]  /*55f0*/  FFMA R177, R177, R185, R176 ;  /* 0x000000b9b1b17223 */ /* 0x000fc600000000b0 */
[----:B------:R-:W-:Y:S01]  /*5600*/  IMAD.X R196, R197, 0x1, R15, P4 ;  /* 0x00000001c5c47824 */ /* 0x000fe200020e060f */
[C---:B------:R-:W-:Y:S02]  /*5610*/  LEA R176, P4, R195.reuse, R10, 0x1 ;  /* 0x0000000ac3b07211 */ /* 0x040fe400078808ff */
[----:B------:R-:W-:Y:S02]  /*5620*/  F2FP.F16.F32.PACK_AB R200, RZ, R177 ;  /* 0x000000b1ffc8723e */ /* 0x000fe400000000ff */
[--C-:B------:R-:W-:Y:S02]  /*5630*/  LEA.HI.X R177, R195, R11, R196.reuse, 0x1, P4 ;  /* 0x0000000bc3b17211 */ /* 0x100fe400020f0cc4 */
[----:B------:R-:W-:Y:S02]  /*5640*/  PRMT R195, R200, 0x7610, R195 ;  /* 0x00007610c8c37816 */ /* 0x000fe400000000c3 */
[----:B------:R-:W-:-:S03]  /*5650*/  PRMT R196, R194, 0x7610, R196 ;  /* 0x00007610c2c47816 */ /* 0x000fc600000000c4 */
[----:B------:R1:W-:Y:S04]  /*5660*/  @P2 STG.E.U16 desc[UR40][R20.64+0x2], R195 ;  /* 0x000002c314002986 */ /* 0x0003e8000c101528 */
[----:B------:R2:W3:Y:S01]  /*5670*/  @P1 LDG.E.LTC128B.U16 R196, desc[UR40][R176.64] ;  /* 0x00000028b0c41981 */ /* 0x0004e2000c1e1520 */
[----:B------:R-:W-:Y:S01]  /*5680*/  IADD3 R194, P2, R4, R192, RZ ;  /* 0x000000c004c27210 */ /* 0x000fe20007f5e0ff */
[C---:B------:R-:W-:Y:S01]  /*5690*/  IMAD.SHL.U32 R209, R6.reuse, 0x10, RZ ;  /* 0x0000001006d17824 */ /* 0x040fe200078e00ff */
[----:B------:R-:W-:Y:S01]  /*56a0*/  SHF.L.U64.HI R211, R6, 0x4, R7 ;  /* 0x0000000406d37819 */ /* 0x000fe20000010207 */
[----:B------:R-:W-:Y:S03]  /*56b0*/  BSSY B1, `(.L_x_32) ;  /* 0x0000010000017945 */ /* 0x000fe60003800000 */
[----:B------:R-:W-:Y:S01]  /*56c0*/  IADD3 R200, P4, R209, R20, RZ ;  /* 0x00000014d1c87210 */ /* 0x000fe20007f9e0ff */
[----:B-1----:R-:W-:Y:S01]  /*56d0*/  IMAD.X R195, R5, 0x1, R197, P2 ;  /* 0x0000000105c37824 */ /* 0x002fe200010e06c5 */
[----:B------:R-:W-:Y:S01]  /*56e0*/  ISETP.GT.AND P2, PT, R3, 0x8, P3 ;  /* 0x000000080300780c */ /* 0x000fe20001f44270 */
[----:B------:R-:W-:-:S03]  /*56f0*/  IMAD.WIDE.U32 R194, R2, R190, R194 ;  /* 0x000000be02c27225 */ /* 0x000fc600078e00c2 */
[----:B--2---:R-:W-:Y:S01]  /*5700*/  LEA R176, P5, R194, R10, 0x1 ;  /* 0x0000000ac2b07211 */ /* 0x004fe200078a08ff */
[----:B---3--:R-:W-:-:S05]  /*5710*/  HADD2.F32 R201, -RZ, R196.H0_H0 ;  /* 0x200000c4ffc97230 */ /* 0x008fca0000004100 */
[----:B------:R-:W-:-:S04]  /*5720*/  FMUL R201, R201, R184 ;  /* 0x000000b8c9c97220 */ /* 0x000fc80000400000 */
[----:B------:R-:W-:Y:S01]  /*5730*/  FFMA R201, R178, R185, R201 ;  /* 0x000000b9b2c97223 */ /* 0x000fe200000000c9 */
[----:B------:R-:W-:-:S04]  /*5740*/  IMAD.IADD R178, R199, 0x1, R195 ;  /* 0x00000001c7b27824 */ /* 0x000fc800078e02c3 */
[----:B------:R-:W-:Y:S01]  /*5750*/  F2FP.F16.F32.PACK_AB R195, RZ, R201 ;  /* 0x000000c9ffc3723e */ /* 0x000fe200000000ff */
[----:B------:R-:W-:Y:S01]  /*5760*/  IMAD.X R201, R211, 0x1, R21, P4 ;  /* 0x00000001d3c97824 */ /* 0x000fe200020e0615 */
[----:B------:R-:W-:-:S04]  /*5770*/  LEA.HI.X R177, R194, R11, R178, 0x1, P5 ;  /* 0x0000000bc2b17211 */ /* 0x000fc800028f0cb2 */
[----:B------:R1:W-:Y:S01]  /*5780*/  @P1 STG.E.U16 desc[UR40][R200.64], R195 ;  /* 0x000000c3c8001986 */ /* 0x0003e2000c101528 */
[----:B------:R-:W-:Y:S05]  /*5790*/  @!P2 BRA `(.L_x_33) ;  /* 0x000000000004a947 */ /* 0x000fea0003800000 */
[----:B------:R2:W5:Y:S02]  /*57a0*/  LDG.E.LTC128B.U16 R196, desc[UR40][R176.64+0x2] ;  /* 0x00000228b0c47981 */ /* 0x000564000c1e1520 */
.L_x_33:
[----:B------:R-:W-:Y:S05]  /*57b0*/  BSYNC B1 ;  /* 0x0000000000017941 */ /* 0x000fea0003800000 */
.L_x_32:
[----:B-1---5:R-:W-:Y:S01]  /*57c0*/  HADD2.F32 R195, -RZ, R196.H0_H0 ;  /* 0x200000c4ffc37230 */ /* 0x022fe20000004100 */
[----:B------:R-:W-:Y:S01]  /*57d0*/  ISETP.GT.AND P1, PT, R0, 0x8, PT ;  /* 0x000000080000780c */ /* 0x000fe20003f24270 */
[----:B------:R-:W-:Y:S03]  /*57e0*/  BSSY B1, `(.L_x_34) ;  /* 0x000000b000017945 */ /* 0x000fe60003800000 */
[----:B------:R-:W-:Y:S01]  /*57f0*/  FMUL R178, R195, R184 ;  /* 0x000000b8c3b27220 */ /* 0x000fe20000400000 */
[----:B------:R-:W-:-:S03]  /*5800*/  ISETP.GT.AND P4, PT, R3, RZ, P1 ;  /* 0x000000ff0300720c */ /* 0x000fc60000f84270 */
[----:B------:R-:W-:Y:S01]  /*5810*/  FFMA R178, R179, R185, R178 ;  /* 0x000000b9b3b27223 */ /* 0x000fe200000000b2 */
[----:B------:R-:W-:-:S04]  /*5820*/  IMAD.MOV.U32 R179, RZ, RZ, R201 ;  /* 0x000000ffffb37224 */ /* 0x000fc800078e00c9 */
[----:B------:R-:W-:-:S04]  /*5830*/  F2FP.F16.F32.PACK_AB R178, RZ, R178 ;  /* 0x000000b2ffb2723e */ /* 0x000fc800000000ff */
[----:B------:R-:W-:Y:S01]  /*5840*/  PRMT R194, R178, 0x7610, R194 ;  /* 0x00007610b2c27816 */ /* 0x000fe200000000c2 */
[----:B------:R-:W-:-:S05]  /*5850*/  IMAD.MOV.U32 R178, RZ, RZ, R200 ;  /* 0x000000ffffb27224 */ /* 0x000fca00078e00c8 */
[----:B------:R1:W-:Y:S01]  /*5860*/  @P2 STG.E.U16 desc[UR40][R178.64+0x2], R194 ;  /* 0x000002c2b2002986 */ /* 0x0003e2000c101528 */
[----:B------:R-:W-:Y:S05]  /*5870*/  @!P4 BRA `(.L_x_35) ;  /* 0x000000000004c947 */ /* 0x000fea0003800000 */
[----:B------:R3:W5:Y:S02]  /*5880*/  LDG.E.LTC128B.U16 R196, desc[UR40][R186.64+0x10] ;  /* 0x00001028bac47981 */ /* 0x000764000c1e1520 */
.L_x_35:
[----:B------:R-:W-:Y:S05]  /*5890*/  BSYNC B1 ;  /* 0x0000000000017941 */ /* 0x000fea0003800000 */
.L_x_34:
[----:B-----5:R-:W-:Y:S01]  /*58a0*/  HADD2.F32 R195, -RZ, R196.H0_H0 ;  /* 0x200000c4ffc37230 */ /* 0x020fe20000004100 */
[----:B------:R-:W-:Y:S01]  /*58b0*/  ISETP.GT.AND P2, PT, R0, 0x9, PT ;  /* 0x000000090000780c */ /* 0x000fe20003f44270 */
[----:B------:R-:W-:Y:S03]  /*58c0*/  BSSY B1, `(.L_x_36) ;  /* 0x0000008000017945 */ /* 0x000fe60003800000 */
[----:B------:R-:W-:Y:S01]  /*58d0*/  FMUL R195, R195, R184 ;  /* 0x000000b8c3c37220 */ /* 0x000fe20000400000 */
[----:B------:R-:W-:-:S03]  /*58e0*/  ISETP.GT.AND P5, PT, R3, RZ, P2 ;  /* 0x000000ff0300720c */ /* 0x000fc600017a4270 */
[----:B------:R-:W-:-:S05]  /*58f0*/  FFMA R195, R180, R185, R195 ;  /* 0x000000b9b4c37223 */ /* 0x000fca00000000c3 */
[----:B------:R-:W-:-:S05]  /*5900*/  F2FP.F16.F32.PACK_AB R195, RZ, R195 ;  /* 0x000000c3ffc3723e */ /* 0x000fca00000000ff */
[----:B------:R4:W-:Y:S01]  /*5910*/  @P4 STG.E.U16 desc[UR40][R20.64+0x10], R195 ;  /* 0x000010c314004986 */ /* 0x0009e2000c101528 */
[----:B------:R-:W-:Y:S05]  /*5920*/  @!P5 BRA `(.L_x_37) ;  /* 0x000000000004d947 */ /* 0x000fea0003800000 */
[----:B------:R0:W5:Y:S02]  /*5930*/  LDG.E.LTC128B.U16 R196, desc[UR40][R186.64+0x12] ;  /* 0x00001228bac47981 */ /* 0x000164000c1e1520 */
.L_x_37:
[----:B------:R-:W-:Y:S05]  /*5940*/  BSYNC B1 ;  /* 0x0000000000017941 */ /* 0x000fea0003800000 */
.L_x_36:
[----:B----45:R-:W-:Y:S01]  /*5950*/  HADD2.F32 R195, -RZ, R196.H0_H0 ;  /* 0x200000c4ffc37230 */ /* 0x030fe20000004100 */
[----:B------:R-:W-:Y:S01]  /*5960*/  ISETP.GT.AND P4, PT, R3, 0x8, P1 ;  /* 0x000000080300780c */ /* 0x000fe20000f84270 */
[----:B------:R-:W-:Y:S03]  /*5970*/  BSSY B1, `(.L_x_38) ;  /* 0x0000009000017945 */ /* 0x000fe60003800000 */
[----:B------:R-:W-:-:S04]  /*5980*/  FMUL R180, R195, R184 ;  /* 0x000000b8c3b47220 */ /* 0x000fc80000400000 */
[----:B------:R-:W-:-:S05]  /*5990*/  FFMA R180, R181, R185, R180 ;  /* 0x000000b9b5b47223 */ /* 0x000fca00000000b4 */
[----:B------:R-:W-:-:S04]  /*59a0*/  F2FP.F16.F32.PACK_AB R180, RZ, R180 ;  /* 0x000000b4ffb4723e */ /* 0x000fc800000000ff */
[----:B------:R-:W-:Y:S02]  /*59b0*/  PRMT R181, R180, 0x7610, R181 ;  /* 0x00007610b4b57816 */ /* 0x000fe400000000b5 */
[----:B------:R-:W-:-:S03]  /*59c0*/  PRMT R180, R196, 0x7610, R180 ;  /* 0x00007610c4b47816 */ /* 0x000fc600000000b4 */
[----:B------:R4:W-:Y:S01]  /*59d0*/  @P5 STG.E.U16 desc[UR40][R20.64+0x12], R181 ;  /* 0x000012b514005986 */ /* 0x0009e2000c101528 */
[----:B------:R-:W-:Y:S05]  /*59e0*/  @!P4 BRA `(.L_x_39) ;  /* 0x000000000004c947 */ /* 0x000fea0003800000 */
[----:B------:R0:W5:Y:S02]  /*59f0*/  LDG.E.LTC128B.U16 R180, desc[UR40][R176.64+0x10] ;  /* 0x00001028b0b47981 */ /* 0x000164000c1e1520 */
.L_x_39:
[----:B------:R-:W-:Y:S05]  /*5a00*/  BSYNC B1 ;  /* 0x0000000000017941 */ /* 0x000fea0003800000 */
.L_x_38:
[----:B----45:R-:W-:Y:S01]  /*5a10*/  HADD2.F32 R181, -RZ, R180.H0_H0 ;  /* 0x200000b4ffb57230 */ /* 0x030fe20000004100 */
[----:B------:R-:W-:Y:S01]  /*5a20*/  ISETP.GT.AND P5, PT, R3, 0x8, P2 ;  /* 0x000000080300780c */ /* 0x000fe200017a4270 */
[----:B------:R-:W-:Y:S01]  /*5a30*/  IMAD.MOV.U32 R196, RZ, RZ, R192 ;  /* 0x000000ffffc47224 */ /* 0x000fe200078e00c0 */
[----:B------:R-:W-:Y:S01]  /*5a40*/  BSSY B1, `(.L_x_40) ;  /* 0x000000b000017945 */ /* 0x000fe20003800000 */
[----:B------:R-:W-:Y:S02]  /*5a50*/  IMAD R9, R9, 0x78, RZ ;  /* 0x0000007809097824 */ /* 0x000fe400078e02ff */
[----:B------:R-:W-:Y:S01]  /*5a60*/  FMUL R181, R181, R184 ;  /* 0x000000b8b5b57220 */ /* 0x000fe20000400000 */
[----:B------:R-:W-:-:S04]  /*5a70*/  IMAD.WIDE.U32 R196, R8, 0x78, R196 ;  /* 0x0000007808c47825 */ /* 0x000fc800078e00c4 */
[----:B------:R-:W-:Y:S01]  /*5a80*/  FFMA R181, R182, R185, R181 ;  /* 0x000000b9b6b57223 */ /* 0x000fe200000000b5 */
[----:B------:R-:W-:-:S04]  /*5a90*/  IMAD.IADD R205, R197, 0x1, R9 ;  /* 0x00000001c5cd7824 */ /* 0x000fc800078e0209 */
[----:B------:R-:W-:-:S05]  /*5aa0*/  F2FP.F16.F32.PACK_AB R181, RZ, R181 ;  /* 0x000000b5ffb5723e */ /* 0x000fca00000000ff */
[----:B------:R4:W-:Y:S01]  /*5ab0*/  @P4 STG.E.U16 desc[UR40][R200.64+0x10], R181 ;  /* 0x000010b5c8004986 */ /* 0x0009e2000c101528 */
[----:B------:R-:W-:Y:S01]  /*5ac0*/  IADD3 R193, P4, R12, R196, RZ ;  /* 0x000000c40cc17210 */ /* 0x000fe20007f9e0ff */
[----:B------:R-:W-:-:S12]  /*5ad0*/  @!P5 BRA `(.L_x_41) ;  /* 0x000000000004d947 */ /* 0x000fd80003800000 */
[----:B------:R0:W5:Y:S02]  /*5ae0*/  LDG.E.LTC128B.U16 R180, desc[UR40][R176.64+0x12] ;  /* 0x00001228b0b47981 */ /* 0x000164000c1e1520 */
.L_x_41:
[----:B------:R-:W-:Y:S05]  /*5af0*/  BSYNC B1 ;  /* 0x0000000000017941 */ /* 0x000fea0003800000 */
.L_x_40:
[----:B----45:R-:W-:Y:S01]  /*5b00*/  HADD2.F32 R181, -RZ, R180.H0_H0 ;  /* 0x200000b4ffb57230 */ /* 0x030fe20000004100 */
[----:B------:R-:W-:Y:S01]  /*5b10*/  PRMT R208, R180, 0x7610, R208 ;  /* 0x00007610b4d07816 */ /* 0x000fe200000000d0 */
[----:B-1----:R-:W-:Y:S01]  /*5b20*/  IMAD.X R194, R205, 0x1, R15, P4 ;  /* 0x00000001cdc27824 */ /* 0x002fe200020e060f */
[----:B------:R-:W-:Y:S02]  /*5b30*/  LEA R192, P4, R193, R10, 0x1 ;  /* 0x0000000ac1c07211 */ /* 0x000fe400078808ff */
[----:B------:R-:W-:Y:S02]  /*5b40*/  FMUL R182, R181, R184 ;  /* 0x000000b8b5b67220 */ /* 0x000fe40000400000 */
[----:B------:R-:W-:Y:S02]  /*5b50*/  LEA.HI.X R193, R193, R11, R194, 0x1, P4 ;  /* 0x0000000bc1c17211 */ /* 0x000fe400020f0cc2 */
[----:B------:R-:W-:Y:S01]  /*5b60*/  ISETP.GT.AND P4, PT, R3, 0x80, P0 ;  /* 0x000000800300780c */ /* 0x000fe20000784270 */
[----:B------:R-:W-:-:S05]  /*5b70*/  FFMA R182, R183, R185, R182 ;  /* 0x000000b9b7b67223 */ /* 0x000fca00000000b6 */
[----:B------:R-:W-:-:S05]  /*5b80*/  F2FP.F16.F32.PACK_AB R182, RZ, R182 ;  /* 0x000000b6ffb6723e */ /* 0x000fca00000000ff */
[----:B------:R1:W-:Y:S04]  /*5b90*/  @P5 STG.E.U16 desc[UR40][R200.64+0x12], R182 ;  /* 0x000012b6c8005986 */ /* 0x0003e8000c101528 */
[----:B------:R4:W2:Y:S01]  /*5ba0*/  @P4 LDG.E.LTC128B.U16 R208, desc[UR40][R192.64] ;  /* 0x00000028c0d04981 */ /* 0x0008a2000c1e1520 */
[----:B------:R-:W-:Y:S01]  /*5bb0*/  IMAD.WIDE.U32 R202, R8, 0x78, R188 ;  /* 0x0000007808ca7825 */ /* 0x000fe200078e00bc */
[----:B------:R-:W-:Y:S03]  /*5bc0*/  BSSY B1, `(.L_x_42) ;  /* 0x0000016000017945 */ /* 0x000fe60003800000 */
[----:B------:R-:W-:Y:S02]  /*5bd0*/  IMAD.IADD R195, R9, 0x1, R203 ;  /* 0x0000000109c37824 */ /* 0x000fe400078e02cb */
[----:B------:R-:W-:-:S02]  /*5be0*/  IMAD.MOV.U32 R194, RZ, RZ, R202 ;  /* 0x000000ffffc27224 */ /* 0x000fc400078e00ca */
[----:B------:R-:W-:Y:S02]  /*5bf0*/  IMAD R207, R7, 0xf0, RZ ;  /* 0x000000f007cf7824 */ /* 0x000fe400078e02ff */
[----:B------:R-:W-:-:S03]  /*5c00*/  IMAD.WIDE.U32 R180, R19, R8, R194 ;  /* 0x0000000813b47225 */ /* 0x000fc600078e00c2 */
[----:B------:R-:W-:-:S04]  /*5c10*/  IADD3 R180, P5, R4, R180, RZ ;  /* 0x000000b404b47210 */ /* 0x000fc80007fbe0ff */
[----:B------:R-:W-:-:S03]  /*5c20*/  IADD3.X R181, R5, R191, R181, P5, !PT ;  /* 0x000000bf05b57210 */ /* 0x000fc60002ffe4b5 */
[----:B------:R-:W-:-:S04]  /*5c30*/  IMAD.WIDE.U32 R180, R2, R190, R180 ;  /* 0x000000be02b47225 */ /* 0x000fc800078e00b4 */
[----:B------:R-:W-:Y:S01]  /*5c40*/  IMAD.IADD R181, R199, 0x1, R181 ;  /* 0x00000001c7b57824 */ /* 0x000fe200078e02b5 */
[----:B----4-:R-:W-:-:S04]  /*5c50*/  LEA R192, P5, R180, R10, 0x1 ;  /* 0x0000000ab4c07211 */ /* 0x010fc800078a08ff */
[----:B------:R-:W-:Y:S02]  /*5c60*/  LEA.HI.X R193, R180, R11, R181, 0x1, P5 ;  /* 0x0000000bb4c17211 */ /* 0x000fe400028f0cb5 */
[----:B------:R-:W-:Y:S01]  /*5c70*/  ISETP.GT.AND P5, PT, R3, 0x80, P3 ;  /* 0x000000800300780c */ /* 0x000fe20001fa4270 */
[----:B--2---:R-:W-:-:S05]  /*5c80*/  HADD2.F32 R183, -RZ, R208.H0_H0 ;  /* 0x200000d0ffb77230 */ /* 0x004fca0000004100 */
[----:B------:R-:W-:-:S04]  /*5c90*/  FMUL R183, R183, R184 ;  /* 0x000000b8b7b77220 */ /* 0x000fc80000400000 */
[----:B------:R-:W-:Y:S01]  /*5ca0*/  FFMA R168, R168, R185, R183 ;  /* 0x000000b9a8a87223 */ /* 0x000fe200000000b7 */
[----:B-1----:R-:W-:-:S04]  /*5cb0*/  IMAD.WIDE.U32 R182, R6, 0xf0, R200 ;  /* 0x000000f006b67825 */ /* 0x002fc800078e00c8 */
[----:B------:R-:W-:Y:S01]  /*5cc0*/  F2FP.F16.F32.PACK_AB R168, RZ, R168 ;  /* 0x000000a8ffa8723e */ /* 0x000fe200000000ff */
[----:B------:R-:W-:Y:S02]  /*5cd0*/  IMAD.IADD R181, R183, 0x1, R207 ;  /* 0x00000001b7b57824 */ /* 0x000fe400078e02cf */
[----:B------:R-:W-:-:S05]  /*5ce0*/  @P4 IMAD.MOV.U32 R180, RZ, RZ, R182 ;  /* 0x000000ffffb44224 */ /* 0x000fca00078e00b6 */
[----:B------:R1:W-:Y:S01]  /*5cf0*/  @P4 STG.E.U16 desc[UR40][R180.64], R168 ;  /* 0x000000a8b4004986 */ /* 0x0003e2000c101528 */
[----:B------:R-:W-:Y:S05]  /*5d00*/  @!P5 BRA `(.L_x_43) ;  /* 0x000000000004d947 */ /* 0x000fea0003800000 */
[----:B------:R2:W5:Y:S02]  /*5d10*/  LDG.E.LTC128B.U16 R208, desc[UR40][R192.64+0x2] ;  /* 0x00000228c0d07981 */ /* 0x000564000c1e1520 */
.L_x_43:
[----:B------:R-:W-:Y:S05]  /*5d20*/  BSYNC B1 ;  /* 0x0000000000017941 */ /* 0x000fea0003800000 */
.L_x_42:
[----:B-----5:R-:W-:Y:S01]  /*5d30*/  HADD2.F32 R197, -RZ, R208.H0_H0 ;  /* 0x200000d0ffc57230 */ /* 0x020fe20000004100 */
[----:B-1----:R-:W-:Y:S01]  /*5d40*/  IADD3 R168, P4, R188, R196, RZ ;  /* 0x000000c4bca87210 */ /* 0x002fe20007f9e0ff */
[----:B------:R-:W-:Y:S03]  /*5d50*/  BSSY B1, `(.L_x_44) ;  /* 0x0000014000017945 */ /* 0x000fe60003800000 */
[----:B------:R-:W-:Y:S01]  /*5d60*/  FMUL R200, R197, R184 ;  /* 0x000000b8c5c87220 */ /* 0x000fe20000400000 */
[----:B------:R-:W-:-:S04]  /*5d70*/  IMAD.WIDE.U32 R196, R6, 0xf0, R178 ;  /* 0x000000f006c47825 */ /* 0x000fc800078e00b2 */
[----:B------:R-:W-:Y:S01]  /*5d80*/  FFMA R200, R169, R185, R200 ;  /* 0x000000b9a9c87223 */ /* 0x000fe200000000c8 */
[----:B------:R-:W-:Y:S01]  /*5d90*/  IMAD.X R169, R205, 0x1, R189, P4 ;  /* 0x00000001cda97824 */ /* 0x000fe200020e06bd */
[----:B------:R-:W-:Y:S01]  /*5da0*/  IADD3 R203, P4, R168, R12, RZ ;  /* 0x0000000ca8cb7210 */ /* 0x000fe20007f9e0ff */
[----:B------:R-:W-:Y:S02]  /*5db0*/  IMAD.IADD R201, R207, 0x1, R197 ;  /* 0x00000001cfc97824 */ /* 0x000fe400078e02c5 */
[----:B------:R-:W-:Y:S02]  /*5dc0*/  F2FP.F16.F32.PACK_AB R205, RZ, R200 ;  /* 0x000000c8ffcd723e */ /* 0x000fe400000000ff */
[----:B------:R-:W-:Y:S01]  /*5dd0*/  IMAD.X R200, R169, 0x1, R15, P4 ;  /* 0x00000001a9c87824 */ /* 0x000fe200020e060f */
[----:B------:R-:W-:Y:S02]  /*5de0*/  LEA R204, P4, R203, R10, 0x1 ;  /* 0x0000000acbcc7211 */ /* 0x000fe400078808ff */
[----:B------:R-:W-:-:S02]  /*5df0*/  PRMT R207, R205, 0x7610, R207 ;  /* 0x00007610cdcf7816 */ /* 0x000fc400000000cf */
[----:B------:R-:W-:Y:S01]  /*5e00*/  LEA.HI.X R205, R203, R11, R200, 0x1, P4 ;  /* 0x0000000bcbcd7211 */ /* 0x000fe200020f0cc8 */
[----:B------:R-:W-:Y:S01]  /*5e10*/  IMAD.MOV.U32 R200, RZ, RZ, R196 ;  /* 0x000000ffffc87224 */ /* 0x000fe200078e00c4 */
[----:B------:R-:W-:-:S04]  /*5e20*/  IADD3 R202, P4, R188, R202, RZ ;  /* 0x000000cabcca7210 */ /* 0x000fc80007f9e0ff */
[----:B------:R1:W-:Y:S01]  /*5e30*/  @P5 STG.E.U16 desc[UR40][R200.64+0x2], R207 ;  /* 0x000002cfc8005986 */ /* 0x0003e2000c101528 */
[----:B------:R-:W-:Y:S01]  /*5e40*/  ISETP.GT.AND P5, PT, R3, 0x88, P0 ;  /* 0x000000880300780c */ /* 0x000fe200007a4270 */
[----:B------:R-:W-:Y:S02]  /*5e50*/  IMAD.X R203, R195, 0x1, R189, P4 ;  /* 0x00000001c3cb7824 */ /* 0x000fe400020e06bd */
[----:B-1----:R-:W-:-:S10]  /*5e60*/  IMAD.WIDE.U32 R206, R19, R8, R202 ;  /* 0x0000000813ce7225 */ /* 0x002fd400078e00ca */
[----:B------:R-:W-:Y:S05]  /*5e70*/  @!P5 BRA `(.L_x_45) ;  /* 0x000000000004d947 */ /* 0x000fea0003800000 */
[----:B------:R1:W5:Y:S02]  /*5e80*/  LDG.E.LTC128B.U16 R208, desc[UR40][R204.64] ;  /* 0x00000028ccd07981 */ /* 0x000364000c1e1520 */
.L_x_45:
[----:B------:R-:W-:Y:S05]  /*5e90*/  BSYNC B1 ;  /* 0x0000000000017941 */ /* 0x000fea0003800000 */
.L_x_44:
[----:B------:R-:W-:Y:S01]  /*5ea0*/  IADD3 R206, P4, R4, R206, RZ ;  /* 0x000000ce04ce7210 */ /* 0x000fe20007f9e0ff */
[----:B-1---5:R-:W-:Y:S01]  /*5eb0*/  HADD2.F32 R205, -RZ, R208.H0_H0 ;  /* 0x200000d0ffcd7230 */ /* 0x022fe20000004100 */
[----:B------:R-:W-:Y:S02]  /*5ec0*/  BSSY B1, `(.L_x_46) ;  /* 0x000000f000017945 */ /* 0x000fe40003800000 */
[----:B------:R-:W-:Y:S02]  /*5ed0*/  IADD3.X R207, R5, R191, R207, P4, !PT ;  /* 0x000000bf05cf7210 */ /* 0x000fe400027fe4cf */
[----:B------:R-:W-:Y:S01]  /*5ee0*/  FMUL R205, R205, R184 ;  /* 0x000000b8cdcd7220 */ /* 0x000fe20000400000 */
[----:B------:R-:W-:-:S04]  /*5ef0*/  IMAD.WIDE.U32 R206, R2, R190, R206 ;  /* 0x000000be02ce7225 */ /* 0x000fc800078e00ce */
[----:B------:R-:W-:Y:S01]  /*5f00*/  FFMA R170, R170, R185, R205 ;  /* 0x000000b9aaaa7223 */ /* 0x000fe200000000cd */
[----:B------:R-:W-:Y:S01]  /*5f10*/  IMAD.IADD R205, R199, 0x1, R207 ;  /* 0x00000001c7cd7824 */ /* 0x000fe200078e02cf */
[----:B------:R-:W-:-:S03]  /*5f20*/  LEA R204, P4, R206, R10, 0x1 ;  /* 0x0000000acecc7211 */ /* 0x000fc600078808ff */
[----:B------:R-:W-:Y:S02]  /*5f30*/  F2FP.F16.F32.PACK_AB R170, RZ, R170 ;  /* 0x000000aaffaa723e */ /* 0x000fe400000000ff */
[----:B------:R-:W-:Y:S02]  /*5f40*/  LEA.HI.X R205, R206, R11, R205, 0x1, P4 ;  /* 0x0000000bcecd7211 */ /* 0x000fe400020f0ccd */
[----:B------:R-:W-:-:S05]  /*5f50*/  IADD3 R206, P4, R209, R182, RZ ;  /* 0x000000b6d1ce7210 */ /* 0x000fca0007f9e0ff */
[----:B------:R-:W-:Y:S01]  /*5f60*/  IMAD.X R207, R181, 0x1, R211, P4 ;  /* 0x00000001b5cf7824 */ /* 0x000fe200020e06d3 */
[----:B------:R-:W-:-:S04]  /*5f70*/  ISETP.GT.AND P4, PT, R3, 0x88, P3 ;  /* 0x000000880300780c */ /* 0x000fc80001f84270 */
[----:B------:R1:W-:Y:S09]  /*5f80*/  @P5 STG.E.U16 desc[UR40][R206.64], R170 ;  /* 0x000000aace005986 */ /* 0x0003f2000c101528 */
[----:B------:R-:W-:Y:S05]  /*5f90*/  @!P4 BRA `(.L_x_47) ;  /* 0x000000000004c947 */ /* 0x000fea0003800000 */
[----:B------:R4:W5:Y:S02]  /*5fa0*/  LDG.E.LTC128B.U16 R208, desc[UR40][R204.64+0x2] ;  /* 0x00000228ccd07981 */ /* 0x000964000c1e1520 */
.L_x_47:
[----:B------:R-:W-:Y:S05]  /*5fb0*/  BSYNC B1 ;  /* 0x0000000000017941 */ /* 0x000fea0003800000 */
.L_x_46:
[----:B-----5:R-:W-:Y:S01]  /*5fc0*/  HADD2.F32 R213, -RZ, R208.H0_H0 ;  /* 0x200000d0ffd57230 */ /* 0x020fe20000004100 */
[----:B------:R-:W-:Y:S04]  /*5fd0*/  BSSY B1, `(.L_x_48) ;  /* 0x000000a000017945 */ /* 0x000fe80003800000 */
[----:B-1----:R-:W-:-:S04]  /*5fe0*/  FMUL R170, R213, R184 ;  /* 0x000000b8d5aa7220 */ /* 0x002fc80000400000 */
[----:B------:R-:W-:Y:S01]  /*5ff0*/  FFMA R171, R171, R185, R170 ;  /* 0x000000b9abab7223 */ /* 0x000fe200000000aa */
[----:B------:R-:W-:-:S04]  /*6000*/  IADD3 R170, P5, R209, R196, RZ ;  /* 0x000000c4d1aa7210 */ /* 0x000fc80007fbe0ff */
[----:B------:R-:W-:Y:S01]  /*6010*/  F2FP.F16.F32.PACK_AB R210, RZ, R171 ;  /* 0x000000abffd2723e */ /* 0x000fe200000000ff */
[----:B------:R-:W-:Y:S01]  /*6020*/  IMAD.X R171, R211, 0x1, R201, P5 ;  /* 0x00000001d3ab7824 */ /* 0x000fe200028e06c9 */
[----:B------:R-:W-:-:S04]  /*6030*/  ISETP.GT.AND P5, PT, R3, 0x80, P1 ;  /* 0x000000800300780c */ /* 0x000fc80000fa4270 */
[----:B------:R1:W-:Y:S09]  /*6040*/  @P4 STG.E.U16 desc[UR40][R170.64+0x2], R210 ;  /* 0x000002d2aa004986 */ /* 0x0003f2000c101528 */
[----:B------:R-:W-:Y:S05]  /*6050*/  @!P5 BRA `(.L_x_49) ;  /* 0x000000000004d947 */ /* 0x000fea0003800000 */
[----:B------:R0:W5:Y:S02]  /*6060*/  LDG.E.LTC128B.U16 R208, desc[UR40][R192.64+0x10] ;  /* 0x00001028c0d07981 */ /* 0x000164000c1e1520 */
.L_x_49:
[----:B------:R-:W-:Y:S05]  /*6070*/  BSYNC B1 ;  /* 0x0000000000017941 */ /* 0x000fea0003800000 */
.L_x_48:
[----:B-----5:R-:W-:Y:S01]  /*6080*/  HADD2.F32 R183, -RZ, R208.H0_H0 ;  /* 0x200000d0ffb77230 */ /* 0x020fe20000004100 */
[----:B------:R-:W-:Y:S01]  /*6090*/  ISETP.GT.AND P4, PT, R3, 0x80, P2 ;  /* 0x000000800300780c */ /* 0x000fe20001784270 */
[----:B------:R-:W-:Y:S01]  /*60a0*/  @P5 IMAD.MOV.U32 R180, RZ, RZ, R182 ;  /* 0x000000ffffb45224 */ /* 0x000fe200078e00b6 */
[----:B------:R-:W-:Y:S02]  /*60b0*/  BSSY B1, `(.L_x_50) ;  /* 0x0000007000017945 */ /* 0x000fe40003800000 */
[----:B------:R-:W-:-:S04]  /*60c0*/  FMUL R183, R183, R184 ;  /* 0x000000b8b7b77220 */ /* 0x000fc80000400000 */
[----:B------:R-:W-:-:S05]  /*60d0*/  FFMA R183, R172, R185, R183 ;  /* 0x000000b9acb77223 */ /* 0x000fca00000000b7 */
[----:B------:R-:W-:-:S05]  /*60e0*/  F2FP.F16.F32.PACK_AB R183, RZ, R183 ;  /* 0x000000b7ffb7723e */ /* 0x000fca00000000ff */
[----:B------:R0:W-:Y:S01]  /*60f0*/  @P5 STG.E.U16 desc[UR40][R180.64+0x10], R183 ;  /* 0x000010b7b4005986 */ /* 0x0001e2000c101528 */
[----:B------:R-:W-:Y:S05]  /*6100*/  @!P4 BRA `(.L_x_51) ;  /* 0x000000000004c947 */ /* 0x000fea0003800000 */
[----:B------:R0:W5:Y:S02]  /*6110*/  LDG.E.LTC128B.U16 R208, desc[UR40][R192.64+0x12] ;  /* 0x00001228c0d07981 */ /* 0x000164000c1e1520 */
.L_x_51:
[----:B------:R-:W-:Y:S05]  /*6120*/  BSYNC B1 ;  /* 0x0000000000017941 */ /* 0x000fea0003800000 */
.L_x_50:
[----:B0----5:R-:W-:Y:S01]  /*6130*/  HADD2.F32 R181, -RZ, R208.H0_H0 ;  /* 0x200000d0ffb57230 */ /* 0x021fe20000004100 */
[----:B------:R-:W-:Y:S01]  /*6140*/  ISETP.GT.AND P5, PT, R3, 0x88, P1 ;  /* 0x000000880300780c */ /* 0x000fe20000fa4270 */
[----:B------:R-:W-:Y:S03]  /*6150*/  BSSY B1, `(.L_x_52) ;  /* 0x0000007000017945 */ /* 0x000fe60003800000 */
[----:B------:R-:W-:-:S04]  /*6160*/  FMUL R172, R181, R184 ;  /* 0x000000b8b5ac7220 */ /* 0x000fc80000400000 */
[----:B------:R-:W-:-:S05]  /*6170*/  FFMA R172, R173, R185, R172 ;  /* 0x000000b9adac7223 */ /* 0x000fca00000000ac */
[----:B------:R-:W-:-:S05]  /*6180*/  F2FP.F16.F32.PACK_AB R172, RZ, R172 ;  /* 0x000000acffac723e */ /* 0x000fca00000000ff */
[----:B------:R0:W-:Y:S01]  /*6190*/  @P4 STG.E.U16 desc[UR40][R200.64+0x12], R172 ;  /* 0x000012acc8004986 */ /* 0x0001e2000c101528 */
[----:B------:R-:W-:Y:S05]  /*61a0*/  @!P5 BRA `(.L_x_53) ;  /* 0x000000000004d947 */ /* 0x000fea0003800000 */
[----:B------:R0:W5:Y:S02]  /*61b0*/  LDG.E.LTC128B.U16 R208, desc[UR40][R204.64+0x10] ;  /* 0x00001028ccd07981 */ /* 0x000164000c1e1520 */
.L_x_53:
[----:B------:R-:W-:Y:S05]  /*61c0*/  BSYNC B1 ;  /* 0x0000000000017941 */ /* 0x000fea0003800000 */
.L_x_52:
[----:B-----5:R-:W-:Y:S01]  /*61d0*/  HADD2.F32 R173, -RZ, R208.H0_H0 ;  /* 0x200000d0ffad7230 */ /* 0x020fe20000004100 */
[----:B------:R-:W-:Y:S01]  /*61e0*/  ISETP.GT.AND P4, PT, R3, 0x88, P2 ;  /* 0x000000880300780c */ /* 0x000fe20001784270 */
[----:B0-----:R-:W-:Y:S01]  /*61f0*/  @P5 IMAD.MOV.U32 R172, RZ, RZ, R206 ;  /* 0x000000ffffac5224 */ /* 0x001fe200078e00ce */
[----:B------:R-:W-:Y:S01]  /*6200*/  BSSY B1, `(.L_x_54) ;  /* 0x000000d000017945 */ /* 0x000fe20003800000 */
[----:B------:R-:W-:-:S04]  /*6210*/  IMAD.WIDE.U32 R168, R8, 0x78, R168 ;  /* 0x0000007808a87825 */ /* 0x000fc800078e00a8 */
[----:B------:R-:W-:Y:S01]  /*6220*/  FMUL R173, R173, R184 ;  /* 0x000000b8adad7220 */ /* 0x000fe20000400000 */
[----:B------:R-:W-:-:S03]  /*6230*/  PRMT R206, R208, 0x7610, R206 ;  /* 0x00007610d0ce7816 */ /* 0x000fc600000000ce */
[----:B------:R-:W-:-:S05]  /*6240*/  FFMA R173, R174, R185, R173 ;  /* 0x000000b9aead7223 */ /* 0x000fca00000000ad */
[----:B------:R-:W-:-:S04]  /*6250*/  F2FP.F16.F32.PACK_AB R173, RZ, R173 ;  /* 0x000000adffad723e */ /* 0x000fc800000000ff */
[----:B------:R-:W-:Y:S01]  /*6260*/  PRMT R174, R173, 0x7610, R174 ;  /* 0x00007610adae7816 */ /* 0x000fe200000000ae */
[----:B------:R-:W-:Y:S02]  /*6270*/  @P5 IMAD.MOV.U32 R173, RZ, RZ, R207 ;  /* 0x000000ffffad5224 */ /* 0x000fe400078e00cf */
[----:B------:R-:W-:-:S03]  /*6280*/  IMAD.IADD R207, R9, 0x1, R169 ;  /* 0x0000000109cf7824 */ /* 0x000fc600078e02a9 */
[----:B------:R0:W-:Y:S01]  /*6290*/  @P5 STG.E.U16 desc[UR40][R172.64+0x10], R174 ;  /* 0x000010aeac005986 */ /* 0x0001e2000c101528 */
[----:B------:R-:W-:Y:S01]  /*62a0*/  IADD3 R180, P5, R12, R168, RZ ;  /* 0x000000a80cb47210 */ /* 0x000fe20007fbe0ff */
[----:B------:R-:W-:-:S12]  /*62b0*/  @!P4 BRA `(.L_x_55) ;  /* 0x000000000004c947 */ /* 0x000fd80003800000 */
[----:B------:R0:W5:Y:S02]  /*62c0*/  LDG.E.LTC128B.U16 R206, desc[UR40][R204.64+0x12] ;  /* 0x00001228ccce7981 */ /* 0x000164000c1e1520 */
.L_x_55:
[----:B------:R-:W-:Y:S05]  /*62d0*/  BSYNC B1 ;  /* 0x0000000000017941 */ /* 0x000fea0003800000 */
.L_x_54:
[----:B0----5:R-:W-:Y:S02]  /*62e0*/  HADD2.F32 R173, -RZ, R206.H0_H0 ;  /* 0x200000ceffad7230 */ /* 0x021fe40000004100 */
[----:B------:R-:W-:Y:S01]  /*62f0*/  IMAD.X R181, R207, 0x1, R15, P5 ;  /* 0x00000001cfb57824 */ /* 0x000fe200028e060f */
[C---:B------:R-:W-:Y:S02]  /*6300*/  LEA R172, P5, R180.reuse, R10, 0x1 ;  /* 0x0000000ab4ac7211 */ /* 0x040fe400078a08ff */
[----:B------:R-:W-:Y:S02]  /*6310*/  FMUL R174, R173, R184 ;  /* 0x000000b8adae7220 */ /* 0x000fe40000400000 */
[----:B------:R-:W-:Y:S02]  /*6320*/  LEA.HI.X R173, R180, R11, R181, 0x1, P5 ;  /* 0x0000000bb4ad7211 */ /* 0x000fe400028f0cb5 */
[----:B------:R-:W-:Y:S01]  /*6330*/  FFMA R174, R175, R185, R174 ;  /* 0x000000b9afae7223 */ /* 0x000fe200000000ae */
[----:B------:R-:W-:-:S04]  /*6340*/  ISETP.GT.AND P5, PT, R3, 0x100, P0 ;  /* 0x000001000300780c */ /* 0x000fc800007a4270 */
[----:B------:R-:W-:-:S04]  /*6350*/  F2FP.F16.F32.PACK_AB R174, RZ, R174 ;  /* 0x000000aeffae723e */ /* 0x000fc800000000ff */
[----:B------:R-:W-:-:S05]  /*6360*/  PRMT R181, R174, 0x7610, R181 ;  /* 0x00007610aeb57816 */ /* 0x000fca00000000b5 */
[----:B------:R0:W-:Y:S04]  /*6370*/  @P4 STG.E.U16 desc[UR40][R170.64+0x12], R181 ;  /* 0x000012b5aa004986 */ /* 0x0001e8000c101528 */
[----:B------:R-:W2:Y:S01]  /*6380*/  @P5 LDG.E.LTC128B.U16 R206, desc[UR40][R172.64] ;  /* 0x00000028acce5981 */ /* 0x000ea2000c1e1520 */
[----:B------:R-:W-:Y:S01]  /*6390*/  IMAD.WIDE.U32 R194, R8, 0x78, R194 ;  /* 0x0000007808c27825 */ /* 0x000fe200078e00c2 */
[----:B------:R-:W-:Y:S02]  /*63a0*/  BSSY B1, `(.L_x_56) ;  /* 0x0000015000017945 */ /* 0x000fe40003800000 */
[----:B------:R-:W-:-:S04]  /*63b0*/  IADD3 R180, P4, R188, R194, RZ ;  /* 0x000000c2bcb47210 */ /* 0x000fc80007f9e0ff */
[----:B0-----:R-:W-:Y:S02]  /*63c0*/  IADD3.X R181, R189, R9, R195, P4, !PT ;  /* 0x00000009bdb57210 */ /* 0x001fe400027fe4c3 */
[----:B------:R-:W-:Y:S01]  /*63d0*/  SHF.L.U64.HI R195, R6, 0x9, R7 ;  /* 0x0000000906c37819 */ /* 0x000fe20000010207 */
[----:B------:R-:W-:-:S03]  /*63e0*/  IMAD.WIDE.U32 R174, R19, R8, R180 ;  /* 0x0000000813ae7225 */ /* 0x000fc600078e00b4 */
[----:B------:R-:W-:-:S04]  /*63f0*/  IADD3 R182, P4, R4, R174, RZ ;  /* 0x000000ae04b67210 */ /* 0x000fc80007f9e0ff */
[----:B------:R-:W-:Y:S02]  /*6400*/  IADD3.X R183, R5, R191, R175, P4, !PT ;  /* 0x000000bf05b77210 */ /* 0x000fe400027fe4af */
[----:B------:R-:W-:Y:S01]  /*6410*/  LEA R174, P4, R6, R20, 0x9 ;  /* 0x0000001406ae7211 */ /* 0x000fe200078848ff */
[----:B------:R-:W-:-:S04]  /*6420*/  IMAD.WIDE.U32 R182, R2, R190, R182 ;  /* 0x000000be02b67225 */ /* 0x000fc800078e00b6 */
[----:B------:R-:W-:Y:S02]  /*6430*/  IMAD.IADD R183, R199, 0x1, R183 ;  /* 0x00000001c7b77824 */ /* 0x000fe400078e02b7 */
[----:B--2---:R-:W-:-:S05]  /*6440*/  HADD2.F32 R175, -RZ, R206.H0_H0 ;  /* 0x200000ceffaf7230 */ /* 0x004fca0000004100 */
[----:B------:R-:W-:Y:S01]  /*6450*/  FMUL R173, R175, R184 ;  /* 0x000000b8afad7220 */ /* 0x000fe20000400000 */
[----:B------:R-:W-:Y:S01]  /*6460*/  IMAD.X R175, R195, 0x1, R21, P4 ;  /* 0x00000001c3af7824 */ /* 0x000fe200020e0615 */
[----:B------:R-:W-:Y:S02]  /*6470*/  LEA R172, P4, R182, R10, 0x1 ;  /* 0x0000000ab6ac7211 */ /* 0x000fe400078808ff */
[----:B------:R-:W-:Y:S02]  /*6480*/  FFMA R160, R160, R185, R173 ;  /* 0x000000b9a0a07223 */ /* 0x000fe400000000ad */
[----:B------:R-:W-:Y:S02]  /*6490*/  LEA.HI.X R173, R182, R11, R183, 0x1, P4 ;  /* 0x0000000bb6ad7211 */ /* 0x000fe400020f0cb7 */
[----:B------:R-:W-:Y:S02]  /*64a0*/  ISETP.GT.AND P4, PT, R3, 0x100, P3 ;  /* 0x000001000300780c */ /* 0x000fe40001f84270 */
[----:B------:R-:W-:-:S05]  /*64b0*/  F2FP.F16.F32.PACK_AB R160, RZ, R160 ;  /* 0x000000a0ffa0723e */ /* 0x000fca00000000ff */
[----:B------:R0:W-:Y:S06]  /*64c0*/  @P5 STG.E.U16 desc[UR40][R174.64], R160 ;  /* 0x000000a0ae005986 */ /* 0x0001ec000c101528 */
[----:B------:R-:W-:Y:S05]  /*64d0*/  @!P4 BRA `(.L_x_57) ;  /* 0x000000000004c947 */ /* 0x000fea0003800000 */
[----:B------:R2:W5:Y:S02]  /*64e0*/  LDG.E.LTC128B.U16 R206, desc[UR40][R172.64+0x2] ;  /* 0x00000228acce7981 */ /* 0x000564000c1e1520 */
.L_x_57:
[----:B------:R-:W-:Y:S05]  /*64f0*/  BSYNC B1 ;  /* 0x0000000000017941 */ /* 0x000fea0003800000 */
.L_x_56:
[----:B-----5:R-:W-:Y:S01]  /*6500*/  HADD2.F32 R169, -RZ, R206.H0_H0 ;  /* 0x200000ceffa97230 */ /* 0x020fe20000004100 */
[----:B------:R-:W-:Y:S01]  /*6510*/  IADD3 R182, P5, R188, R168, RZ ;  /* 0x000000a8bcb67210 */ /* 0x000fe20007fbe0ff */
[----:B------:R-:W-:Y:S01]  /*6520*/  IMAD.WIDE.U32 R202, R8, 0x78, R202 ;  /* 0x0000007808ca7825 */ /* 0x000fe200078e00ca */
[----:B------:R-:W-:Y:S03]  /*6530*/  BSSY B1, `(.L_x_58) ;  /* 0x0000017000017945 */ /* 0x000fe60003800000 */
[----:B0-----:R-:W-:Y:S01]  /*6540*/  FMUL R160, R169, R184 ;  /* 0x000000b8a9a07220 */ /* 0x001fe20000400000 */
[----:B------:R-:W-:Y:S01]  /*6550*/  IMAD.X R183, R207, 0x1, R189, P5 ;  /* 0x00000001cfb77824 */ /* 0x000fe200028e06bd */
[----:B------:R-:W-:Y:S02]  /*6560*/  IADD3 R168, P5, R188, R202, RZ ;  /* 0x000000cabca87210 */ /* 0x000fe40007fbe0ff */
[----:B------:R-:W-:-:S02]  /*6570*/  FFMA R160, R161, R185, R160 ;  /* 0x000000b9a1a07223 */ /* 0x000fc400000000a0 */
[----:B------:R-:W-:-:S03]  /*6580*/  IADD3.X R169, R189, R9, R203, P5, !PT ;  /* 0x00000009bda97210 */ /* 0x000fc60002ffe4cb */
[----:B------:R-:W-:Y:S01]  /*6590*/  F2FP.F16.F32.PACK_AB R160, RZ, R160 ;  /* 0x000000a0ffa0723e */ /* 0x000fe200000000ff */
[----:B------:R-:W-:-:S03]  /*65a0*/  IMAD.WIDE.U32 R194, R19, R8, R168 ;  /* 0x0000000813c27225 */ /* 0x000fc600078e00a8 */
[----:B------:R-:W-:-:S05]  /*65b0*/  PRMT R161, R160, 0x7610, R161 ;  /* 0x00007610a0a17816 */ /* 0x000fca00000000a1 */
[----:B------:R0:W-:Y:S01]  /*65c0*/  @P4 STG.E.U16 desc[UR40][R174.64+0x2], R161 ;  /* 0x000002a1ae004986 */ /* 0x0001e2000c101528 */
[----:B------:R-:W-:Y:S01]  /*65d0*/  IADD3 R208, P4, R182, R12, RZ ;  /* 0x0000000cb6d07210 */ /* 0x000fe20007f9e0ff */
[----:B0-----:R-:W-:-:S04]  /*65e0*/  IMAD.WIDE.U32 R160, R8, 0x78, R182 ;  /* 0x0000007808a07825 */ /* 0x001fc800078e00b6 */
[----:B------:R-:W-:Y:S01]  /*65f0*/  IMAD.X R183, R183, 0x1, R15, P4 ;  /* 0x00000001b7b77824 */ /* 0x000fe200020e060f */
[----:B------:R-:W-:Y:S01]  /*6600*/  IADD3 R203, P4, P5, R12, R160, R188 ;  /* 0x000000a00ccb7210 */ /* 0x000fe20007d9e0bc */
[----:B------:R-:W-:-:S05]  /*6610*/  IMAD.IADD R207, R9, 0x1, R161 ;  /* 0x0000000109cf7824 */ /* 0x000fca00078e02a1 */
[----:B------:R-:W-:Y:S02]  /*6620*/  IADD3.X R202, R15, R207, R189, P4, P5 ;  /* 0x000000cf0fca7210 */ /* 0x000fe400027ea4bd */
[----:B------:R-:W-:Y:S02]  /*6630*/  LEA R182, P4, R208, R10, 0x1 ;  /* 0x0000000ad0b67211 */ /* 0x000fe400078808ff */
[----:B------:R-:W-:Y:S02]  /*6640*/  IADD3 R194, P5, R4, R194, RZ ;  /* 0x000000c204c27210 */ /* 0x000fe40007fbe0ff */
[----:B------:R-:W-:Y:S02]  /*6650*/  LEA.HI.X R183, R208, R11, R183, 0x1, P4 ;  /* 0x0000000bd0b77211 */ /* 0x000fe400020f0cb7 */
[----:B------:R-:W-:Y:S02]  /*6660*/  ISETP.GT.AND P4, PT, R3, 0x108, P0 ;  /* 0x000001080300780c */ /* 0x000fe40000784270 */
[----:B------:R-:W-:-:S11]  /*6670*/  IADD3.X R195, R5, R191, R195, P5, !PT ;  /* 0x000000bf05c37210 */ /* 0x000fd60002ffe4c3 */
[----:B------:R-:W-:Y:S05]  /*6680*/  @!P4 BRA `(.L_x_59) ;  /* 0x000000000004c947 */ /* 0x000fea0003800000 */
[----:B------:R0:W5:Y:S02]  /*6690*/  LDG.E.LTC128B.U16 R206, desc[UR40][R182.64] ;  /* 0x00000028b6ce7981 */ /* 0x000164000c1e1520 */
.L_x_59:
[----:B------:R-:W-:Y:S05]  /*66a0*/  BSYNC B1 ;  /* 0x0000000000017941 */ /* 0x000fea0003800000 */
.L_x_58:
[----:B0-----:R-:W-:Y:S01]  /*66b0*/  IMAD.WIDE.U32 R182, R2, R190, R194 ;  /* 0x000000be02b67225 */ /* 0x001fe200078e00c2 */
[----:B------:R-:W-:Y:S03]  /*66c0*/  BSSY B1, `(.L_x_60) ;  /* 0x000000e000017945 */ /* 0x000fe60003800000 */
[----:B-----5:R-:W-:Y:S01]  /*66d0*/  HADD2.F32 R213, -RZ, R206.H0_H0 ;  /* 0x200000ceffd57230 */ /* 0x020fe20000004100 */
[----:B------:R-:W-:Y:S01]  /*66e0*/  LEA R194, P5, R182, R10, 0x1 ;  /* 0x0000000ab6c27211 */ /* 0x000fe200078a08ff */
[----:B------:R-:W-:-:S03]  /*66f0*/  IMAD.IADD R183, R199, 0x1, R183 ;  /* 0x00000001c7b77824 */ /* 0x000fc600078e02b7 */
[----:B------:R-:W-:Y:S02]  /*6700*/  FMUL R213, R213, R184 ;  /* 0x000000b8d5d57220 */ /* 0x000fe40000400000 */
[----:B------:R-:W-:Y:S02]  /*6710*/  LEA.HI.X R195, R182, R11, R183, 0x1, P5 ;  /* 0x0000000bb6c37211 */ /* 0x000fe400028f0cb7 */
        /* <DEDUP_REMOVED lines=8> */
.L_x_61:
[----:B------:R-:W-:Y:S05]  /*67a0*/  BSYNC B1 ;  /* 0x0000000000017941 */ /* 0x000fea0003800000 */
.L_x_60:
[----:B0----5:R-:W-:Y:S01]  /*67b0*/  HADD2.F32 R213, -RZ, R206.H0_H0 ;  /* 0x200000ceffd57230 */ /* 0x021fe20000004100 */
[----:B------:R-:W-:Y:S04]  /*67c0*/  BSSY B1, `(.L_x_62) ;  /* 0x000000a000017945 */ /* 0x000fe80003800000 */
[----:B------:R-:W-:-:S04]  /*67d0*/  FMUL R162, R213, R184 ;  /* 0x000000b8d5a27220 */ /* 0x000fc80000400000 */
        /* <DEDUP_REMOVED lines=8> */
.L_x_63:
[----:B------:R-:W-:Y:S05]  /*6860*/  BSYNC B1 ;  /* 0x0000000000017941 */ /* 0x000fea0003800000 */
.L_x_62:
[----:B-----5:R-:W-:Y:S01]  /*6870*/  HADD2.F32 R213, -RZ, R206.H0_H0 ;  /* 0x200000ceffd57230 */ /* 0x020fe20000004100 */
        /* <DEDUP_REMOVED lines=8> */
.L_x_65:
[----:B------:R-:W-:Y:S05]  /*6900*/  BSYNC B1 ;  /* 0x0000000000017941 */ /* 0x000fea0003800000 */
.L_x_64:
        /* <DEDUP_REMOVED lines=9> */
.L_x_67:
[----:B------:R-:W-:Y:S05]  /*69a0*/  BSYNC B1 ;  /* 0x0000000000017941 */ /* 0x000fea0003800000 */
.L_x_66:
        /* <DEDUP_REMOVED lines=9> */
.L_x_69:
[----:B------:R-:W-:Y:S05]  /*6a40*/  BSYNC B1 ;  /* 0x0000000000017941 */ /* 0x000fea0003800000 */
.L_x_68:
[----:B-----5:R-:W-:Y:S01]  /*6a50*/  HADD2.F32 R13, -RZ, R206.H0_H0 ;  /* 0x200000ceff0d7230 */ /* 0x020fe20000004100 */
[----:B------:R-:W-:Y:S01]  /*6a60*/  IADD3 R160, P4, R12, R160, RZ ;  /* 0x000000a00ca07210 */ /* 0x000fe20007f9e0ff */
[--C-:B------:R-:W-:Y:S01]  /*6a70*/  @P5 IMAD.MOV.U32 R12, RZ, RZ, R162.reuse ;  /* 0x000000ffff0c5224 */ /* 0x100fe200078e00a2 */
[----:B------:R-:W-:Y:S02]  /*6a80*/  PRMT R162, R206, 0x7610, R162 ;  /* 0x00007610cea27816 */ /* 0x000fe400000000a2 */
[----:B------:R-:W-:Y:S01]  /*6a90*/  FMUL R14, R13, R184 ;  /* 0x000000b80d0e7220 */ /* 0x000fe20000400000 */
[----:B------:R-:W-:Y:S02]  /*6aa0*/  @P5 IMAD.MOV.U32 R13, RZ, RZ, R163 ;  /* 0x000000ffff0d5224 */ /* 0x000fe400078e00a3 */
[----:B------:R-:W-:Y:S02]  /*6ab0*/  IMAD.X R15, R207, 0x1, R15, P4 ;  /* 0x00000001cf0f7824 */ /* 0x000fe400020e060f */
[----:B------:R-:W-:-:S05]  /*6ac0*/  FFMA R14, R167, R185, R14 ;  /* 0x000000b9a70e7223 */ /* 0x000fca000000000e */
[----:B------:R-:W-:-:S04]  /*6ad0*/  F2FP.F16.F32.PACK_AB R14, RZ, R14 ;  /* 0x0000000eff0e723e */ /* 0x000fc800000000ff */
[----:B------:R-:W-:Y:S02]  /*6ae0*/  PRMT R161, R14, 0x7610, R161 ;  /* 0x000076100ea17816 */ /* 0x000fe400000000a1 */
[----:B------:R-:W-:-:S03]  /*6af0*/  LEA R14, P4, R160, R10, 0x1 ;  /* 0x0000000aa00e7211 */ /* 0x000fc600078808ff */
[----:B------:R1:W-:Y:S01]  /*6b00*/  @P5 STG.E.U16 desc[UR40][R12.64+0x12], R161 ;  /* 0x000012a10c005986 */ /* 0x0003e2000c101528 */
[----:B------:R-:W-:Y:S02]  /*6b10*/  ISETP.GT.AND P5, PT, R3, 0x180, P0 ;  /* 0x000001800300780c */ /* 0x000fe400007a4270 */
[----:B------:R-:W-:-:S11]  /*6b20*/  LEA.HI.X R15, R160, R11, R15, 0x1, P4 ;  /* 0x0000000ba00f7211 */ /* 0x000fd600020f0c0f */
[----:B------:R2:W3:Y:S01]  /*6b30*/  @P5 LDG.E.LTC128B.U16 R162, desc[UR40][R14.64] ;  /* 0x000000280ea25981 */ /* 0x0004e2000c1e1520 */
[----:B------:R-:W-:Y:S01]  /*6b40*/  IMAD.WIDE.U32 R180, R8, 0x78, R180 ;  /* 0x0000007808b47825 */ /* 0x000fe200078e00b4 */
[----:B------:R-:W-:Y:S03]  /*6b50*/  BSSY B1, `(.L_x_70) ;  /* 0x0000016000017945 */ /* 0x000fe60003800000 */
[----:B------:R-:W-:Y:S01]  /*6b60*/  IMAD R163, R7, 0x300, RZ ;  /* 0x0000030007a37824 */ /* 0x000fe200078e02ff */
[----:B------:R-:W-:-:S04]  /*6b70*/  IADD3 R160, P4, R188, R180, RZ ;  /* 0x000000b4bca07210 */ /* 0x000fc80007f9e0ff */
[----:B-1----:R-:W-:Y:S01]  /*6b80*/  IADD3.X R161, R189, R9, R181, P4, !PT ;  /* 0x00000009bda17210 */ /* 0x002fe200027fe4b5 */
[----:B--2---:R-:W-:-:S04]  /*6b90*/  IMAD.WIDE.U32 R14, R6, 0x300, R20 ;  /* 0x00000300060e7825 */ /* 0x004fc800078e0014 */
[----:B------:R-:W-:-:S03]  /*6ba0*/  IMAD.WIDE.U32 R160, R19, R8, R160 ;  /* 0x0000000813a07225 */ /* 0x000fc600078e00a0 */
[----:B------:R-:W-:-:S04]  /*6bb0*/  IADD3 R160, P4, R4, R160, RZ ;  /* 0x000000a004a07210 */ /* 0x000fc80007f9e0ff */
[----:B------:R-:W-:-:S03]  /*6bc0*/  IADD3.X R161, R5, R191, R161, P4, !PT ;  /* 0x000000bf05a17210 */ /* 0x000fc600027fe4a1 */
[----:B------:R-:W-:-:S03]  /*6bd0*/  IMAD.WIDE.U32 R160, R2, R190, R160 ;  /* 0x000000be02a07225 */ /* 0x000fc600078e00a0 */
[----:B------:R-:W-:Y:S01]  /*6be0*/  LEA R12, P4, R160, R10, 0x1 ;  /* 0x0000000aa00c7211 */ /* 0x000fe200078808ff */
[----:B---3--:R-:W-:-:S05]  /*6bf0*/  HADD2.F32 R13, -RZ, R162.H0_H0 ;  /* 0x200000a2ff0d7230 */ /* 0x008fca0000004100 */
[----:B------:R-:W-:-:S04]  /*6c00*/  FMUL R13, R13, R184 ;  /* 0x000000b80d0d7220 */ /* 0x000fc80000400000 */
[----:B------:R-:W-:Y:S01]  /*6c10*/  FFMA R13, R152, R185, R13 ;  /* 0x000000b9980d7223 */ /* 0x000fe2000000000d */
[----:B------:R-:W-:Y:S02]  /*6c20*/  IMAD.IADD R152, R199, 0x1, R161 ;  /* 0x00000001c7987824 */ /* 0x000fe400078e02a1 */
[----:B------:R-:W-:Y:S02]  /*6c30*/  IMAD.IADD R161, R15, 0x1, R163 ;  /* 0x000000010fa17824 */ /* 0x000fe400078e02a3 */
[----:B0-----:R-:W-:Y:S02]  /*6c40*/  F2FP.F16.F32.PACK_AB R164, RZ, R13 ;  /* 0x0000000dffa4723e */ /* 0x001fe400000000ff */
[----:B------:R-:W-:Y:S01]  /*6c50*/  LEA.HI.X R13, R160, R11, R152, 0x1, P4 ;  /* 0x0000000ba00d7211 */ /* 0x000fe200020f0c98 */
[----:B------:R-:W-:Y:S01]  /*6c60*/  @P5 IMAD.MOV.U32 R160, RZ, RZ, R14 ;  /* 0x000000ffffa05224 */ /* 0x000fe200078e000e */
[----:B------:R-:W-:-:S04]  /*6c70*/  ISETP.GT.AND P4, PT, R3, 0x180, P3 ;  /* 0x000001800300780c */ /* 0x000fc80001f84270 */
[----:B------:R0:W-:Y:S09]  /*6c80*/  @P5 STG.E.U16 desc[UR40][R160.64], R164 ;  /* 0x000000a4a0005986 */ /* 0x0001f2000c101528 */
[----:B------:R-:W-:Y:S05]  /*6c90*/  @!P4 BRA `(.L_x_71) ;  /* 0x000000000004c947 */ /* 0x000fea0003800000 */
[----:B------:R1:W5:Y:S02]  /*6ca0*/  LDG.E.LTC128B.U16 R162, desc[UR40][R12.64+0x2] ;  /* 0x000002280ca27981 */ /* 0x000364000c1e1520 */
.L_x_71:
[----:B------:R-:W-:Y:S05]  /*6cb0*/  BSYNC B1 ;  /* 0x0000000000017941 */ /* 0x000fea0003800000 */
.L_x_70:
[----:B-----5:R-:W-:Y:S01]  /*6cc0*/  HADD2.F32 R163, -RZ, R162.H0_H0 ;  /* 0x200000a2ffa37230 */ /* 0x020fe20000004100 */
[----:B------:R-:W-:Y:S01]  /*6cd0*/  ISETP.GT.AND P0, PT, R3, 0x188, P0 ;  /* 0x000001880300780c */ /* 0x000fe20000704270 */
[----:B------:R-:W-:Y:S01]  /*6ce0*/  IMAD.WIDE.U32 R168, R8, 0x78, R168 ;  /* 0x0000007808a87825 */ /* 0x000fe200078e00a8 */
[----:B------:R-:W-:Y:S03]  /*6cf0*/  BSSY B1, `(.L_x_72) ;  /* 0x0000010000017945 */ /* 0x000fe60003800000 */
[----:B0-----:R-:W-:Y:S01]  /*6d00*/  FMUL R164, R163, R184 ;  /* 0x000000b8a3a47220 */ /* 0x001fe20000400000 */
[----:B------:R-:W-:Y:S01]  /*6d10*/  @P4 IMAD.MOV.U32 R166, RZ, RZ, R14 ;  /* 0x000000ffffa64224 */ /* 0x000fe200078e000e */
[----:B------:R-:W-:Y:S01]  /*6d20*/  IADD3 R152, P5, R188, R168, RZ ;  /* 0x000000a8bc987210 */ /* 0x000fe20007fbe0ff */
[----:B------:R-:W-:Y:S02]  /*6d30*/  @P4 IMAD.MOV.U32 R167, RZ, RZ, R161 ;  /* 0x000000ffffa74224 */ /* 0x000fe400078e00a1 */
[----:B------:R-:W-:Y:S01]  /*6d40*/  FFMA R164, R153, R185, R164 ;  /* 0x000000b999a47223 */ /* 0x000fe200000000a4 */
[----:B------:R-:W-:-:S04]  /*6d50*/  IADD3.X R153, R189, R9, R169, P5, !PT ;  /* 0x00000009bd997210 */ /* 0x000fc80002ffe4a9 */
[----:B------:R-:W-:Y:S01]  /*6d60*/  F2FP.F16.F32.PACK_AB R164, RZ, R164 ;  /* 0x000000a4ffa4723e */ /* 0x000fe200000000ff */
[----:B------:R-:W-:-:S03]  /*6d70*/  IMAD.WIDE.U32 R152, R19, R8, R152 ;  /* 0x0000000813987225 */ /* 0x000fc600078e0098 */
[----:B------:R-:W-:Y:S02]  /*6d80*/  PRMT R9, R164, 0x7610, R9 ;  /* 0x00007610a4097816 */ /* 0x000fe40000000009 */
[----:B------:R-:W-:-:S03]  /*6d90*/  IADD3 R164, P5, R4, R152, RZ ;  /* 0x0000009804a47210 */ /* 0x000fc60007fbe0ff */
[----:B------:R0:W-:Y:S01]  /*6da0*/  @P4 STG.E.U16 desc[UR40][R166.64+0x2], R9 ;  /* 0x00000209a6004986 */ /* 0x0001e2000c101528 */
[----:B------:R-:W-:-:S04]  /*6db0*/  LEA R8, P4, R203, R10, 0x1 ;  /* 0x0000000acb087211 */ /* 0x000fc800078808ff */
[----:B0-----:R-:W-:Y:S01]  /*6dc0*/  LEA.HI.X R9, R203, R11, R202, 0x1, P4 ;  /* 0x0000000bcb097211 */ /* 0x001fe200020f0cca */
[----:B------:R-:W-:Y:S08]  /*6dd0*/  @!P0 BRA `(.L_x_73) ;  /* 0x0000000000048947 */ /* 0x000ff00003800000 */
[----:B------:R0:W5:Y:S02]  /*6de0*/  LDG.E.LTC128B.U16 R162, desc[UR40][R8.64] ;  /* 0x0000002808a27981 */ /* 0x000164000c1e1520 */
.L_x_73:
[----:B------:R-:W-:Y:S05]  /*6df0*/  BSYNC B1 ;  /* 0x0000000000017941 */ /* 0x000fea0003800000 */
.L_x_72:
[----:B0----5:R-:W-:Y:S01]  /*6e00*/  HADD2.F32 R9, -RZ, R162.H0_H0 ;  /* 0x200000a2ff097230 */ /* 0x021fe20000004100 */
[----:B------:R-:W-:Y:S01]  /*6e10*/  IADD3 R4, P4, R209, R14, RZ ;  /* 0x0000000ed1047210 */ /* 0x000fe20007f9e0ff */
[----:B------:R-:W-:Y:S01]  /*6e20*/  BSSY B1, `(.L_x_74) ;  /* 0x000000e000017945 */ /* 0x000fe20003800000 */
[----:B------:R-:W-:Y:S02]  /*6e30*/  IADD3.X R165, R5, R191, R153, P5, !PT ;  /* 0x000000bf05a57210 */ /* 0x000fe40002ffe499 */
[----:B------:R-:W-:Y:S01]  /*6e40*/  FMUL R9, R9, R184 ;  /* 0x000000b809097220 */ /* 0x000fe20000400000 */
[----:B------:R-:W-:Y:S01]  /*6e50*/  IMAD.X R5, R161, 0x1, R211, P4 ;  /* 0x00000001a1057824 */ /* 0x000fe200020e06d3 */
[----:B------:R-:W-:Y:S01]  /*6e60*/  ISETP.GT.AND P3, PT, R3, 0x188, P3 ;  /* 0x000001880300780c */ /* 0x000fe20001f64270 */
[----:B------:R-:W-:-:S04]  /*6e70*/  IMAD.WIDE.U32 R190, R2, R190, R164 ;  /* 0x000000be02be7225 */ /* 0x000fc800078e00a4 */
[----:B------:R-:W-:Y:S01]  /*6e80*/  FFMA R9, R154, R185, R9 ;  /* 0x000000b99a097223 */ /* 0x000fe20000000009 */
[----:B------:R-:W-:Y:S01]  /*6e90*/  IMAD.IADD R199, R199, 0x1, R191 ;  /* 0x00000001c7c77824 */ /* 0x000fe200078e02bf */
[----:B------:R-:W-:-:S03]  /*6ea0*/  LEA R10, P5, R190, R10, 0x1 ;  /* 0x0000000abe0a7211 */ /* 0x000fc600078a08ff */
[----:B------:R-:W-:Y:S02]  /*6eb0*/  F2FP.F16.F32.PACK_AB R9, RZ, R9 ;  /* 0x00000009ff09723e */ /* 0x000fe400000000ff */
[----:B------:R-:W-:-:S03]  /*6ec0*/  LEA.HI.X R11, R190, R11, R199, 0x1, P5 ;  /* 0x0000000bbe0b7211 */ /* 0x000fc600028f0cc7 */
[----:B------:R0:W-:Y:S01]  /*6ed0*/  @P0 STG.E.U16 desc[UR40][R4.64], R9 ;  /* 0x0000000904000986 */ /* 0x0001e2000c101528 */
[----:B------:R-:W-:Y:S05]  /*6ee0*/  @!P3 BRA `(.L_x_75) ;  /* 0x000000000004b947 */ /* 0x000fea0003800000 */
[----:B------:R2:W5:Y:S02]  /*6ef0*/  LDG.E.LTC128B.U16 R162, desc[UR40][R10.64+0x2] ;  /* 0x000002280aa27981 */ /* 0x000564000c1e1520 */
.L_x_75:
[----:B------:R-:W-:Y:S05]  /*6f00*/  BSYNC B1 ;  /* 0x0000000000017941 */ /* 0x000fea0003800000 */
.L_x_74:
        /* <DEDUP_REMOVED lines=9> */
.L_x_77:
[----:B------:R-:W-:Y:S05]  /*6fa0*/  BSYNC B1 ;  /* 0x0000000000017941 */ /* 0x000fea0003800000 */
.L_x_76:
[----:B-----5:R-:W-:Y:S01]  /*6fb0*/  HADD2.F32 R9, -RZ, R162.H0_H0 ;  /* 0x200000a2ff097230 */ /* 0x020fe20000004100 */
[----:B------:R-:W-:Y:S01]  /*6fc0*/  ISETP.GT.AND P3, PT, R3, 0x180, P2 ;  /* 0x000001800300780c */ /* 0x000fe20001764270 */
[----:B------:R-:W-:Y:S01]  /*6fd0*/  @P0 IMAD.MOV.U32 R8, RZ, RZ, R14 ;  /* 0x000000ffff080224 */ /* 0x000fe200078e000e */
[----:B------:R-:W-:Y:S02]  /*6fe0*/  BSSY B1, `(.L_x_78) ;  /* 0x0000009000017945 */ /* 0x000fe40003800000 */
[----:B------:R-:W-:-:S04]  /*6ff0*/  FMUL R9, R9, R184 ;  /* 0x000000b809097220 */ /* 0x000fc80000400000 */
[----:B------:R-:W-:-:S05]  /*7000*/  FFMA R9, R156, R185, R9 ;  /* 0x000000b99c097223 */ /* 0x000fca0000000009 */
[----:B------:R-:W-:-:S04]  /*7010*/  F2FP.F16.F32.PACK_AB R9, RZ, R9 ;  /* 0x00000009ff09723e */ /* 0x000fc800000000ff */
[----:B0-----:R-:W-:Y:S01]  /*7020*/  PRMT R2, R9, 0x7610, R2 ;  /* 0x0000761009027816 */ /* 0x001fe20000000002 */
[----:B------:R-:W-:-:S05]  /*7030*/  @P0 IMAD.MOV.U32 R9, RZ, RZ, R161 ;  /* 0x000000ffff090224 */ /* 0x000fca00078e00a1 */
[----:B------:R0:W-:Y:S01]  /*7040*/  @P0 STG.E.U16 desc[UR40][R8.64+0x10], R2 ;  /* 0x0000100208000986 */ /* 0x0001e2000c101528 */
[----:B------:R-:W-:Y:S05]  /*7050*/  @!P3 BRA `(.L_x_79) ;  /* 0x000000000004b947 */ /* 0x000fea0003800000 */
[----:B------:R0:W5:Y:S02]  /*7060*/  LDG.E.LTC128B.U16 R162, desc[UR40][R12.64+0x12] ;  /* 0x000012280ca27981 */ /* 0x000164000c1e1520 */
.L_x_79:
[----:B------:R-:W-:Y:S05]  /*7070*/  BSYNC B1 ;  /* 0x0000000000017941 */ /* 0x000fea0003800000 */
.L_x_78:
[----:B0----5:R-:W-:Y:S01]  /*7080*/  HADD2.F32 R9, -RZ, R162.H0_H0 ;  /* 0x200000a2ff097230 */ /* 0x021fe20000004100 */
        /* <DEDUP_REMOVED lines=9> */
.L_x_81:
[----:B------:R-:W-:Y:S05]  /*7120*/  BSYNC B1 ;  /* 0x0000000000017941 */ /* 0x000fea0003800000 */
.L_x_80:
        /* <DEDUP_REMOVED lines=9> */
.L_x_83:
[----:B------:R-:W-:Y:S05]  /*71c0*/  BSYNC B1 ;  /* 0x0000000000017941 */ /* 0x000fea0003800000 */
.L_x_82:
[----:B0----5:R-:W-:Y:S01]  /*71d0*/  HADD2.F32 R9, -RZ, R162.H0_H0 ;  /* 0x200000a2ff097230 */ /* 0x021fe20000004100 */
        /* <DEDUP_REMOVED lines=9> */
.L_x_85:
[----:B------:R-:W-:Y:S05]  /*7270*/  BSYNC B1 ;  /* 0x0000000000017941 */ /* 0x000fea0003800000 */
.L_x_84:
        /* <DEDUP_REMOVED lines=10> */
.L_x_87:
[----:B------:R-:W-:Y:S05]  /*7320*/  BSYNC B1 ;  /* 0x0000000000017941 */ /* 0x000fea0003800000 */
.L_x_86:
        /* <DEDUP_REMOVED lines=9> */
.L_x_89:
[----:B------:R-:W-:Y:S05]  /*73c0*/  BSYNC B1 ;  /* 0x0000000000017941 */ /* 0x000fea0003800000 */
.L_x_88:
        /* <DEDUP_REMOVED lines=9> */
.L_x_91:
[----:B------:R-:W-:Y:S05]  /*7460*/  BSYNC B1 ;  /* 0x0000000000017941 */ /* 0x000fea0003800000 */
.L_x_90:
        /* <DEDUP_REMOVED lines=10> */
.L_x_93:
[----:B------:R-:W-:Y:S05]  /*7510*/  BSYNC B1 ;  /* 0x0000000000017941 */ /* 0x000fea0003800000 */
.L_x_92:
        /* <DEDUP_REMOVED lines=10> */
.L_x_95:
[----:B------:R-:W-:Y:S05]  /*75c0*/  BSYNC B1 ;  /* 0x0000000000017941 */ /* 0x000fea0003800000 */
.L_x_94:
        /* <DEDUP_REMOVED lines=9> */
.L_x_97:
[----:B------:R-:W-:Y:S05]  /*7660*/  BSYNC B1 ;  /* 0x0000000000017941 */ /* 0x000fea0003800000 */
.L_x_96:
        /* <DEDUP_REMOVED lines=9> */
.L_x_99:
[----:B------:R-:W-:Y:S05]  /*7700*/  BSYNC B1 ;  /* 0x0000000000017941 */ /* 0x000fea0003800000 */
.L_x_98:
        /* <DEDUP_REMOVED lines=9> */
.L_x_101:
[----:B------:R-:W-:Y:S05]  /*77a0*/  BSYNC B1 ;  /* 0x0000000000017941 */ /* 0x000fea0003800000 */
.L_x_100:
        /* <DEDUP_REMOVED lines=9> */
.L_x_103:
[----:B------:R-:W-:Y:S05]  /*7840*/  BSYNC B1 ;  /* 0x0000000000017941 */ /* 0x000fea0003800000 */
.L_x_102:
        /* <DEDUP_REMOVED lines=9> */
.L_x_105:
[----:B------:R-:W-:Y:S05]  /*78e0*/  BSYNC B1 ;  /* 0x0000000000017941 */ /* 0x000fea0003800000 */
.L_x_104:
        /* <DEDUP_REMOVED lines=9> */
.L_x_107:
[----:B------:R-:W-:Y:S05]  /*7980*/  BSYNC B1 ;  /* 0x0000000000017941 */ /* 0x000fea0003800000 */
.L_x_106:
        /* <DEDUP_REMOVED lines=9> */
.L_x_109:
[----:B------:R-:W-:Y:S05]  /*7a20*/  BSYNC B1 ;  /* 0x0000000000017941 */ /* 0x000fea0003800000 */
.L_x_108:
        /* <DEDUP_REMOVED lines=9> */
.L_x_111:
[----:B------:R-:W-:Y:S05]  /*7ac0*/  BSYNC B1 ;  /* 0x0000000000017941 */ /* 0x000fea0003800000 */
.L_x_110:
        /* <DEDUP_REMOVED lines=9> */
.L_x_113:
[----:B------:R-:W-:Y:S05]  /*7b60*/  BSYNC B1 ;  /* 0x0000000000017941 */ /* 0x000fea0003800000 */
.L_x_112:
        /* <DEDUP_REMOVED lines=9> */
.L_x_115:
[----:B------:R-:W-:Y:S05]  /*7c00*/  BSYNC B1 ;  /* 0x0000000000017941 */ /* 0x000fea0003800000 */
.L_x_114:
[----:B0----5:R-:W-:Y:S01]  /*7c10*/  HADD2.F32 R5, -RZ, R162.H0_H0 ;  /* 0x200000a2ff057230 */ /* 0x021fe20000004100 */
[----:B------:R-:W-:-:S04]  /*7c20*/  ISETP.GT.AND P5, PT, R3, 0x100, P3 ;  /* 0x000001000300780c */ /* 0x000fc80001fa4270 */
[----:B------:R-:W-:-:S04]  /*7c30*/  FMUL R2, R5, R184 ;  /* 0x000000b805027220 */ /* 0x000fc80000400000 */
[----:B------:R-:W-:-:S05]  /*7c40*/  FFMA R2, R143, R185, R2 ;  /* 0x000000b98f027223 */ /* 0x000fca0000000002 */
[----:B------:R-:W-:-:S05]  /*7c50*/  F2FP.F16.F32.PACK_AB R2, RZ, R2 ;  /* 0x00000002ff02723e */ /* 0x000fca00000000ff */
[----:B------:R0:W-:Y:S04]  /*7c60*/  @P4 STG.E.U16 desc[UR40][R170.64+0x32], R2 ;  /* 0x00003202aa004986 */ /* 0x0001e8000c101528 */
[----:B------:R-:W2:Y:S01]  /*7c70*/  @P5 LDG.E.LTC128B.U16 R162, desc[UR40][R172.64+0x20] ;  /* 0x00002028aca25981 */ /* 0x000ea2000c1e1520 */
[C---:B------:R-:W-:Y:S01]  /*7c80*/  IMAD.SHL.U32 R9, R6.reuse, 0x100, RZ ;  /* 0x0000010006097824 */ /* 0x040fe200078e00ff */
[----:B------:R-:W-:Y:S01]  /*7c90*/  SHF.L.U64.HI R15, R6, 0x8, R7 ;  /* 0x00000008060f7819 */ /* 0x000fe20000010207 */
[----:B------:R-:W-:Y:S03]  /*7ca0*/  BSSY B1, `(.L_x_116) ;  /* 0x000000b000017945 */ /* 0x000fe60003800000 */
[----:B------:R-:W-:-:S05]  /*7cb0*/  IADD3 R196, P4, R9, R196, RZ ;  /* 0x000000c409c47210 */ /* 0x000fca0007f9e0ff */
[----:B------:R-:W-:Y:S01]  /*7cc0*/  IMAD.X R197, R15, 0x1, R201, P4 ;  /* 0x000000010fc57824 */ /* 0x000fe200020e06c9 */
[----:B------:R-:W-:Y:S01]  /*7cd0*/  ISETP.GT.AND P4, PT, R3, 0x100, P2 ;  /* 0x000001000300780c */ /* 0x000fe20001784270 */
[----:B--2---:R-:W-:-:S05]  /*7ce0*/  HADD2.F32 R5, -RZ, R162.H0_H0 ;  /* 0x200000a2ff057230 */ /* 0x004fca0000004100 */
[----:B------:R-:W-:-:S04]  /*7cf0*/  FMUL R5, R5, R184 ;  /* 0x000000b805057220 */ /* 0x000fc80000400000 */
[----:B------:R-:W-:-:S05]  /*7d00*/  FFMA R5, R128, R185, R5 ;  /* 0x000000b980057223 */ /* 0x000fca0000000005 */
[----:B------:R-:W-:-:S05]  /*7d10*/  F2FP.F16.F32.PACK_AB R5, RZ, R5 ;  /* 0x00000005ff05723e */ /* 0x000fca00000000ff */
[----:B------:R0:W-:Y:S01]  /*7d20*/  @P5 STG.E.U16 desc[UR40][R196.64+0x20], R5 ;  /* 0x00002005c4005986 */ /* 0x0001e2000c101528 */
[----:B------:R-:W-:Y:S05]  /*7d30*/  @!P4 BRA `(.L_x_117) ;  /* 0x000000000004c947 */ /* 0x000fea0003800000 */
[----:B------:R2:W5:Y:S02]  /*7d40*/  LDG.E.LTC128B.U16 R162, desc[UR40][R172.64+0x22] ;  /* 0x00002228aca27981 */ /* 0x000564000c1e1520 */
.L_x_117:
[----:B------:R-:W-:Y:S05]  /*7d50*/  BSYNC B1 ;  /* 0x0000000000017941 */ /* 0x000fea0003800000 */
.L_x_116:
[----:B0----5:R-:W-:Y:S01]  /*7d60*/  HADD2.F32 R5, -RZ, R162.H0_H0 ;  /* 0x200000a2ff057230 */ /* 0x021fe20000004100 */
[----:B------:R-:W-:-:S04]  /*7d70*/  ISETP.GT.AND P5, PT, R3, 0x108, P3 ;  /* 0x000001080300780c */ /* 0x000fc80001fa4270 */
[----:B------:R-:W-:-:S04]  /*7d80*/  FMUL R2, R5, R184 ;  /* 0x000000b805027220 */ /* 0x000fc80000400000 */
[----:B------:R-:W-:-:S05]  /*7d90*/  FFMA R2, R129, R185, R2 ;  /* 0x000000b981027223 */ /* 0x000fca0000000002 */
[----:B------:R-:W-:-:S05]  /*7da0*/  F2FP.F16.F32.PACK_AB R2, RZ, R2 ;  /* 0x00000002ff02723e */ /* 0x000fca00000000ff */
[----:B------:R0:W-:Y:S04]  /*7db0*/  @P4 STG.E.U16 desc[UR40][R196.64+0x22], R2 ;  /* 0x00002202c4004986 */ /* 0x0001e8000c101528 */
[----:B------:R-:W3:Y:S01]  /*7dc0*/  @P5 LDG.E.LTC128B.U16 R162, desc[UR40][R194.64+0x20] ;  /* 0x00002028c2a25981 */ /* 0x000ee2000c1e1520 */
[----:B------:R-:W-:Y:S01]  /*7dd0*/  IADD3 R4, P4, R209, R196, RZ ;  /* 0x000000c4d1047210 */ /* 0x000fe20007f9e0ff */
[----:B---3--:R-:W-:-:S05]  /*7de0*/  HADD2.F32 R5, -RZ, R162.H0_H0 ;  /* 0x200000a2ff057230 */ /* 0x008fca0000004100 */
[----:B------:R-:W-:-:S04]  /*7df0*/  FMUL R5, R5, R184 ;  /* 0x000000b805057220 */ /* 0x000fc80000400000 */
[----:B------:R-:W-:Y:S01]  /*7e00*/  FFMA R130, R130, R185, R5 ;  /* 0x000000b982827223 */ /* 0x000fe20000000005 */
[----:B------:R-:W-:Y:S01]  /*7e10*/  IMAD.X R5, R211, 0x1, R197, P4 ;  /* 0x00000001d3057824 */ /* 0x000fe200020e06c5 */
[----:B------:R-:W-:-:S03]  /*7e20*/  ISETP.GT.AND P4, PT, R3, 0x108, P2 ;  /* 0x000001080300780c */ /* 0x000fc60001784270 */
[----:B------:R-:W-:-:S05]  /*7e30*/  F2FP.F16.F32.PACK_AB R130, RZ, R130 ;  /* 0x00000082ff82723e */ /* 0x000fca00000000ff */
[----:B------:R3:W-:Y:S05]  /*7e40*/  @P5 STG.E.U16 desc[UR40][R4.64+0x20], R130 ;  /* 0x0000208204005986 */ /* 0x0007ea000c101528 */
[----:B------:R-:W4:Y:S01]  /*7e50*/  @P4 LDG.E.LTC128B.U16 R162, desc[UR40][R194.64+0x22] ;  /* 0x00002228c2a24981 */ /* 0x000f22000c1e1520 */
[----:B------:R-:W-:Y:S01]  /*7e60*/  IADD3 R6, P5, R196, R209, RZ ;  /* 0x000000d1c4067210 */ /* 0x000fe20007fbe0ff */
[----:B------:R-:W-:Y:S01]  /*7e70*/  BSSY B1, `(.L_x_118) ;  /* 0x000000a000017945 */ /* 0x000fe20003800000 */
[----:B----4-:R-:W-:-:S05]  /*7e80*/  HADD2.F32 R7, -RZ, R162.H0_H0 ;  /* 0x200000a2ff077230 */ /* 0x010fca0000004100 */
[----:B0-----:R-:W-:Y:S01]  /*7e90*/  FMUL R2, R7, R184 ;  /* 0x000000b807027220 */ /* 0x001fe20000400000 */
[----:B------:R-:W-:Y:S01]  /*7ea0*/  IMAD.X R7, R197, 0x1, R211, P5 ;  /* 0x00000001c5077824 */ /* 0x000fe200028e06d3 */
[----:B------:R-:W-:Y:S02]  /*7eb0*/  ISETP.GT.AND P5, PT, R3, 0x100, P1 ;  /* 0x000001000300780c */ /* 0x000fe40000fa4270 */
[----:B------:R-:W-:-:S05]  /*7ec0*/  FFMA R2, R131, R185, R2 ;  /* 0x000000b983027223 */ /* 0x000fca0000000002 */
[----:B------:R-:W-:-:S05]  /*7ed0*/  F2FP.F16.F32.PACK_AB R2, RZ, R2 ;  /* 0x00000002ff02723e */ /* 0x000fca00000000ff */
[----:B------:R3:W-:Y:S01]  /*7ee0*/  @P4 STG.E.U16 desc[UR40][R6.64+0x22], R2 ;  /* 0x0000220206004986 */ /* 0x0007e2000c101528 */
[----:B------:R-:W-:Y:S05]  /*7ef0*/  @!P5 BRA `(.L_x_119) ;  /* 0x000000000004d947 */ /* 0x000fea0003800000 */
[----:B------:R0:W5:Y:S02]  /*7f00*/  LDG.E.LTC128B.U16 R162, desc[UR40][R172.64+0x30] ;  /* 0x00003028aca27981 */ /* 0x000164000c1e1520 */
.L_x_119:
[----:B------:R-:W-:Y:S05]  /*7f10*/  BSYNC B1 ;  /* 0x0000000000017941 */ /* 0x000fea0003800000 */
.L_x_118:
[----:B---3-5:R-:W-:Y:S01]  /*7f20*/  HADD2.F32 R7, -RZ, R162.H0_H0 ;  /* 0x200000a2ff077230 */ /* 0x028fe20000004100 */
        /* <DEDUP_REMOVED lines=8> */
.L_x_121:
[----:B------:R-:W-:Y:S05]  /*7fb0*/  BSYNC B1 ;  /* 0x0000000000017941 */ /* 0x000fea0003800000 */
.L_x_120:
        /* <DEDUP_REMOVED lines=9> */
.L_x_123:
[----:B------:R-:W-:Y:S05]  /*8050*/  BSYNC B1 ;  /* 0x0000000000017941 */ /* 0x000fea0003800000 */
.L_x_122:
        /* <DEDUP_REMOVED lines=9> */
.L_x_125:
[----:B------:R-:W-:Y:S05]  /*80f0*/  BSYNC B1 ;  /* 0x0000000000017941 */ /* 0x000fea0003800000 */
.L_x_124:
[----:B0----5:R-:W-:Y:S01]  /*8100*/  HADD2.F32 R7, -RZ, R162.H0_H0 ;  /* 0x200000a2ff077230 */ /* 0x021fe20000004100 */
[----:B------:R-:W-:Y:S01]  /*8110*/  ISETP.GT.AND P5, PT, R3, 0x180, P3 ;  /* 0x000001800300780c */ /* 0x000fe20001fa4270 */
[----:B------:R-:W-:Y:S03]  /*8120*/  BSSY B1, `(.L_x_126) ;  /* 0x0000007000017945 */ /* 0x000fe60003800000 */
[----:B---3--:R-:W-:-:S04]  /*8130*/  FMUL R2, R7, R184 ;  /* 0x000000b807027220 */ /* 0x008fc80000400000 */
[----:B------:R-:W-:-:S05]  /*8140*/  FFMA R2, R135, R185, R2 ;  /* 0x000000b987027223 */ /* 0x000fca0000000002 */
[----:B------:R-:W-:-:S05]  /*8150*/  F2FP.F16.F32.PACK_AB R2, RZ, R2 ;  /* 0x00000002ff02723e */ /* 0x000fca00000000ff */
[----:B------:R0:W-:Y:S01]  /*8160*/  @P4 STG.E.U16 desc[UR40][R4.64+0x32], R2 ;  /* 0x0000320204004986 */ /* 0x0001e2000c101528 */
[----:B------:R-:W-:Y:S05]  /*8170*/  @!P5 BRA `(.L_x_127) ;  /* 0x000000000004d947 */ /* 0x000fea0003800000 */
[----:B------:R3:W5:Y:S02]  /*8180*/  LDG.E.LTC128B.U16 R162, desc[UR40][R12.64+0x20] ;  /* 0x000020280ca27981 */ /* 0x000764000c1e1520 */
.L_x_127:
[----:B------:R-:W-:Y:S05]  /*8190*/  BSYNC B1 ;  /* 0x0000000000017941 */ /* 0x000fea0003800000 */
.L_x_126:
[----:B-----5:R-:W-:Y:S01]  /*81a0*/  HADD2.F32 R7, -RZ, R162.H0_H0 ;  /* 0x200000a2ff077230 */ /* 0x020fe20000004100 */
[----:B------:R-:W-:Y:S01]  /*81b0*/  IADD3 R6, P4, R9, R196, RZ ;  /* 0x000000c409067210 */ /* 0x000fe20007f9e0ff */
[----:B------:R-:W-:Y:S03]  /*81c0*/  BSSY B1, `(.L_x_128) ;  /* 0x0000009000017945 */ /* 0x000fe60003800000 */
[----:B------:R-:W-:-:S04]  /*81d0*/  FMUL R7, R7, R184 ;  /* 0x000000b807077220 */ /* 0x000fc80000400000 */
[----:B------:R-:W-:Y:S01]  /*81e0*/  FFMA R120, R120, R185, R7 ;  /* 0x000000b978787223 */ /* 0x000fe20000000007 */
[----:B------:R-:W-:Y:S01]  /*81f0*/  IMAD.X R7, R15, 0x1, R197, P4 ;  /* 0x000000010f077824 */ /* 0x000fe200020e06c5 */
[----:B------:R-:W-:-:S03]  /*8200*/  ISETP.GT.AND P4, PT, R3, 0x180, P2 ;  /* 0x000001800300780c */ /* 0x000fc60001784270 */
[----:B------:R-:W-:-:S05]  /*8210*/  F2FP.F16.F32.PACK_AB R120, RZ, R120 ;  /* 0x00000078ff78723e */ /* 0x000fca00000000ff */
[----:B------:R0:W-:Y:S05]  /*8220*/  @P5 STG.E.U16 desc[UR40][R6.64+0x20], R120 ;  /* 0x0000207806005986 */ /* 0x0001ea000c101528 */
[----:B------:R-:W-:Y:S05]  /*8230*/  @!P4 BRA `(.L_x_129) ;  /* 0x000000000004c947 */ /* 0x000fea0003800000 */
[----:B------:R0:W5:Y:S02]  /*8240*/  LDG.E.LTC128B.U16 R162, desc[UR40][R12.64+0x22] ;  /* 0x000022280ca27981 */ /* 0x000164000c1e1520 */
.L_x_129:
[----:B------:R-:W-:Y:S05]  /*8250*/  BSYNC B1 ;  /* 0x0000000000017941 */ /* 0x000fea0003800000 */
.L_x_128:
[----:B-----5:R-:W-:Y:S01]  /*8260*/  HADD2.F32 R19, -RZ, R162.H0_H0 ;  /* 0x200000a2ff137230 */ /* 0x020fe20000004100 */
[----:B------:R-:W-:Y:S01]  /*8270*/  ISETP.GT.AND P3, PT, R3, 0x188, P3 ;  /* 0x000001880300780c */ /* 0x000fe20001f64270 */
[----:B------:R-:W-:Y:S03]  /*8280*/  BSSY B1, `(.L_x_130) ;  /* 0x0000007000017945 */ /* 0x000fe60003800000 */
[----:B0-----:R-:W-:-:S04]  /*8290*/  FMUL R2, R19, R184 ;  /* 0x000000b813027220 */ /* 0x001fc80000400000 */
[----:B------:R-:W-:-:S05]  /*82a0*/  FFMA R2, R121, R185, R2 ;  /* 0x000000b979027223 */ /* 0x000fca0000000002 */
[----:B------:R-:W-:-:S05]  /*82b0*/  F2FP.F16.F32.PACK_AB R2, RZ, R2 ;  /* 0x00000002ff02723e */ /* 0x000fca00000000ff */
[----:B------:R0:W-:Y:S01]  /*82c0*/  @P4 STG.E.U16 desc[UR40][R6.64+0x22], R2 ;  /* 0x0000220206004986 */ /* 0x0001e2000c101528 */
[----:B------:R-:W-:Y:S05]  /*82d0*/  @!P3 BRA `(.L_x_131) ;  /* 0x000000000004b947 */ /* 0x000fea0003800000 */
[----:B------:R0:W5:Y:S02]  /*82e0*/  LDG.E.LTC128B.U16 R162, desc[UR40][R10.64+0x20] ;  /* 0x000020280aa27981 */ /* 0x000164000c1e1520 */
.L_x_131:
[----:B------:R-:W-:Y:S05]  /*82f0*/  BSYNC B1 ;  /* 0x0000000000017941 */ /* 0x000fea0003800000 */
.L_x_130:
[----:B-----5:R-:W-:Y:S01]  /*8300*/  HADD2.F32 R19, -RZ, R162.H0_H0 ;  /* 0x200000a2ff137230 */ /* 0x020fe20000004100 */
[----:B------:R-:W-:Y:S01]  /*8310*/  IADD3 R120, P4, R209, R6, RZ ;  /* 0x00000006d1787210 */ /* 0x000fe20007f9e0ff */
[----:B------:R-:W-:Y:S01]  /*8320*/  BSSY B1, `(.L_x_132) ;  /* 0x0000009000017945 */ /* 0x000fe20003800000 */
[----:B------:R-:W-:Y:S02]  /*8330*/  ISETP.GT.AND P2, PT, R3, 0x188, P2 ;  /* 0x000001880300780c */ /* 0x000fe40001744270 */
[----:B------:R-:W-:Y:S01]  /*8340*/  FMUL R19, R19, R184 ;  /* 0x000000b813137220 */ /* 0x000fe20000400000 */
[----:B------:R-:W-:-:S03]  /*8350*/  IMAD.X R121, R211, 0x1, R7, P4 ;  /* 0x00000001d3797824 */ /* 0x000fc600020e0607 */
[----:B------:R-:W-:-:S05]  /*8360*/  FFMA R19, R122, R185, R19 ;  /* 0x000000b97a137223 */ /* 0x000fca0000000013 */
[----:B------:R-:W-:-:S05]  /*8370*/  F2FP.F16.F32.PACK_AB R19, RZ, R19 ;  /* 0x00000013ff13723e */ /* 0x000fca00000000ff */
[----:B------:R0:W-:Y:S01]  /*8380*/  @P3 STG.E.U16 desc[UR40][R120.64+0x20], R19 ;  /* 0x0000201378003986 */ /* 0x0001e2000c101528 */
[----:B------:R-:W-:Y:S05]  /*8390*/  @!P2 BRA `(.L_x_133) ;  /* 0x000000000004a947 */ /* 0x000fea0003800000 */
[----:B------:R0:W5:Y:S02]  /*83a0*/  LDG.E.LTC128B.U16 R162, desc[UR40][R10.64+0x22] ;  /* 0x000022280aa27981 */ /* 0x000164000c1e1520 */
.L_x_133:
[----:B------:R-:W-:Y:S05]  /*83b0*/  BSYNC B1 ;  /* 0x0000000000017941 */ /* 0x000fea0003800000 */
.L_x_132:
[----:B0----5:R-:W-:Y:S01]  /*83c0*/  HADD2.F32 R19, -RZ, R162.H0_H0 ;  /* 0x200000a2ff137230 */ /* 0x021fe20000004100 */
[----:B------:R-:W-:Y:S01]  /*83d0*/  IADD3 R8, P4, P5, R209, R196, R9 ;  /* 0x000000c4d1087210 */ /* 0x000fe20007d9e009 */
[----:B------:R-:W-:Y:S01]  /*83e0*/  BSSY B1, `(.L_x_134) ;  /* 0x0000009000017945 */ /* 0x000fe20003800000 */
[----:B------:R-:W-:Y:S02]  /*83f0*/  ISETP.GT.AND P3, PT, R3, 0x180, P1 ;  /* 0x000001800300780c */ /* 0x000fe40000f64270 */
[----:B------:R-:W-:Y:S01]  /*8400*/  FMUL R2, R19, R184 ;  /* 0x000000b813027220 */ /* 0x000fe20000400000 */
[----:B------:R-:W-:-:S03]  /*8410*/  IADD3.X R9, R211, R197, R15, P4, P5 ;  /* 0x000000c5d3097210 */ /* 0x000fc600027ea40f */
[----:B------:R-:W-:-:S05]  /*8420*/  FFMA R2, R123, R185, R2 ;  /* 0x000000b97b027223 */ /* 0x000fca0000000002 */
[----:B------:R-:W-:-:S05]  /*8430*/  F2FP.F16.F32.PACK_AB R2, RZ, R2 ;  /* 0x00000002ff02723e */ /* 0x000fca00000000ff */
[----:B------:R0:W-:Y:S01]  /*8440*/  @P2 STG.E.U16 desc[UR40][R8.64+0x22], R2 ;  /* 0x0000220208002986 */ /* 0x0001e2000c101528 */
[----:B------:R-:W-:Y:S05]  /*8450*/  @!P3 BRA `(.L_x_135) ;  /* 0x000000000004b947 */ /* 0x000fea0003800000 */
[----:B------:R0:W5:Y:S02]  /*8460*/  LDG.E.LTC128B.U16 R162, desc[UR40][R12.64+0x30] ;  /* 0x000030280ca27981 */ /* 0x000164000c1e1520 */
.L_x_135:
[----:B------:R-:W-:Y:S05]  /*8470*/  BSYNC B1 ;  /* 0x0000000000017941 */ /* 0x000fea0003800000 */
.L_x_134:
        /* <DEDUP_REMOVED lines=9> */
.L_x_137:
[----:B------:R-:W-:Y:S05]  /*8510*/  BSYNC B1 ;  /* 0x0000000000017941 */ /* 0x000fea0003800000 */
.L_x_136:
        /* <DEDUP_REMOVED lines=9> */
.L_x_139:
[----:B------:R-:W-:Y:S05]  /*85b0*/  BSYNC B1 ;  /* 0x0000000000017941 */ /* 0x000fea0003800000 */
.L_x_138:
[----:B-----5:R-:W-:Y:S01]  /*85c0*/  HADD2.F32 R9, -RZ, R162.H0_H0 ;  /* 0x200000a2ff097230 */ /* 0x020fe20000004100 */
[----:B------:R-:W-:Y:S01]  /*85d0*/  ISETP.GT.AND P0, PT, R3, 0x188, P0 ;  /* 0x000001880300780c */ /* 0x000fe20000704270 */
[----:B------:R-:W-:Y:S01]  /*85e0*/  IMAD.MOV.U32 R8, RZ, RZ, R120 ;  /* 0x000000ffff087224 */ /* 0x000fe200078e0078 */
[----:B------:R-:W-:Y:S02]  /*85f0*/  BSSY B1, `(.L_x_140) ;  /* 0x0000009000017945 */ /* 0x000fe40003800000 */
[----:B------:R-:W-:-:S04]  /*8600*/  FMUL R9, R9, R184 ;  /* 0x000000b809097220 */ /* 0x000fc80000400000 */
[----:B------:R-:W-:-:S05]  /*8610*/  FFMA R9, R126, R185, R9 ;  /* 0x000000b97e097223 */ /* 0x000fca0000000009 */
[----:B------:R-:W-:-:S04]  /*8620*/  F2FP.F16.F32.PACK_AB R9, RZ, R9 ;  /* 0x00000009ff09723e */ /* 0x000fc800000000ff */
[----:B0-----:R-:W-:Y:S01]  /*8630*/  PRMT R2, R9, 0x7610, R2 ;  /* 0x0000761009027816 */ /* 0x001fe20000000002 */
[----:B------:R-:W-:-:S05]  /*8640*/  IMAD.MOV.U32 R9, RZ, RZ, R121 ;  /* 0x000000ffff097224 */ /* 0x000fca00078e0079 */
[----:B------:R0:W-:Y:S01]  /*8650*/  @P1 STG.E.U16 desc[UR40][R8.64+0x30], R2 ;  /* 0x0000300208001986 */ /* 0x0001e2000c101528 */
[----:B------:R-:W-:Y:S05]  /*8660*/  @!P0 BRA `(.L_x_141) ;  /* 0x0000000000048947 */ /* 0x000fea0003800000 */
[----:B------:R0:W5:Y:S02]  /*8670*/  LDG.E.LTC128B.U16 R162, desc[UR40][R10.64+0x32] ;  /* 0x000032280aa27981 */ /* 0x000164000c1e1520 */
.L_x_141:
[----:B------:R-:W-:Y:S05]  /*8680*/  BSYNC B1 ;  /* 0x0000000000017941 */ /* 0x000fea0003800000 */
.L_x_140:
[----:B-----5:R-:W-:Y:S01]  /*8690*/  HADD2.F32 R15, -RZ, R162.H0_H0 ;  /* 0x200000a2ff0f7230 */ /* 0x020fe20000004100 */
[----:B------:R-:W-:Y:S01]  /*86a0*/  ISETP.GT.AND P3, PT, R0, 0x20, PT ;  /* 0x000000200000780c */ /* 0x000fe20003f64270 */
[----:B------:R-:W-:Y:S03]  /*86b0*/  BSSY B1, `(.L_x_142) ;  /* 0x0000008000017945 */ /* 0x000fe60003800000 */
[----:B0-----:R-:W-:Y:S01]  /*86c0*/  FMUL R2, R15, R184 ;  /* 0x000000b80f027220 */ /* 0x001fe20000400000 */
[----:B------:R-:W-:-:S03]  /*86d0*/  ISETP.GT.AND P1, PT, R3, RZ, P3 ;  /* 0x000000ff0300720c */ /* 0x000fc60001f24270 */
[----:B------:R-:W-:-:S05]  /*86e0*/  FFMA R2, R127, R185, R2 ;  /* 0x000000b97f027223 */ /* 0x000fca0000000002 */
[----:B------:R-:W-:-:S05]  /*86f0*/  F2FP.F16.F32.PACK_AB R2, RZ, R2 ;  /* 0x00000002ff02723e */ /* 0x000fca00000000ff */
[----:B------:R0:W-:Y:S01]  /*8700*/  @P0 STG.E.U16 desc[UR40][R8.64+0x32], R2 ;  /* 0x0000320208000986 */ /* 0x0001e2000c101528 */
[----:B------:R-:W-:Y:S05]  /*8710*/  @!P1 BRA `(.L_x_143) ;  /* 0x0000000000049947 */ /* 0x000fea0003800000 */
[----:B------:R0:W5:Y:S02]  /*8720*/  LDG.E.LTC128B.U16 R162, desc[UR40][R186.64+0x40] ;  /* 0x00004028baa27981 */ /* 0x000164000c1e1520 */
.L_x_143:
[----:B------:R-:W-:Y:S05]  /*8730*/  BSYNC B1 ;  /* 0x0000000000017941 */ /* 0x000fea0003800000 */
.L_x_142:
        /* <DEDUP_REMOVED lines=10> */
.L_x_145:
[----:B------:R-:W-:Y:S05]  /*87e0*/  BSYNC B1 ;  /* 0x0000000000017941 */ /* 0x000fea0003800000 */
.L_x_144:
        /* <DEDUP_REMOVED lines=9> */
.L_x_147:
[----:B------:R-:W-:Y:S05]  /*8880*/  BSYNC B1 ;  /* 0x0000000000017941 */ /* 0x000fea0003800000 */
.L_x_146:
        /* <DEDUP_REMOVED lines=9> */
.L_x_149:
[----:B------:R-:W-:Y:S05]  /*8920*/  BSYNC B1 ;  /* 0x0000000000017941 */ /* 0x000fea0003800000 */
.L_x_148:
        /* <DEDUP_REMOVED lines=10> */
.L_x_151:
[----:B------:R-:W-:Y:S05]  /*89d0*/  BSYNC B1 ;  /* 0x0000000000017941 */ /* 0x000fea0003800000 */
.L_x_150:
        /* <DEDUP_REMOVED lines=10> */
.L_x_153:
[----:B------:R-:W-:Y:S05]  /*8a80*/  BSYNC B1 ;  /* 0x0000000000017941 */ /* 0x000fea0003800000 */
.L_x_152:
        /* <DEDUP_REMOVED lines=9> */
.L_x_155:
[----:B------:R-:W-:Y:S05]  /*8b20*/  BSYNC B1 ;  /* 0x0000000000017941 */ /* 0x000fea0003800000 */
.L_x_154:
        /* <DEDUP_REMOVED lines=9> */
.L_x_157:
[----:B------:R-:W-:Y:S05]  /*8bc0*/  BSYNC B1 ;  /* 0x0000000000017941 */ /* 0x000fea0003800000 */
.L_x_156:
        /* <DEDUP_REMOVED lines=9> */
.L_x_159:
[----:B------:R-:W-:Y:S05]  /*8c60*/  BSYNC B1 ;  /* 0x0000000000017941 */ /* 0x000fea0003800000 */
.L_x_158:
        /* <DEDUP_REMOVED lines=9> */
.L_x_161:
[----:B------:R-:W-:Y:S05]  /*8d00*/  BSYNC B1 ;  /* 0x0000000000017941 */ /* 0x000fea0003800000 */
.L_x_160:
        /* <DEDUP_REMOVED lines=9> */
.L_x_163:
[----:B------:R-:W-:Y:S05]  /*8da0*/  BSYNC B1 ;  /* 0x0000000000017941 */ /* 0x000fea0003800000 */
.L_x_162:
        /* <DEDUP_REMOVED lines=9> */
.L_x_165:
[----:B------:R-:W-:Y:S05]  /*8e40*/  BSYNC B1 ;  /* 0x0000000000017941 */ /* 0x000fea0003800000 */
.L_x_164:
        /* <DEDUP_REMOVED lines=9> */
.L_x_167:
[----:B------:R-:W-:Y:S05]  /*8ee0*/  BSYNC B1 ;  /* 0x0000000000017941 */ /* 0x000fea0003800000 */
.L_x_166:
        /* <DEDUP_REMOVED lines=9> */
.L_x_169:
[----:B------:R-:W-:Y:S05]  /*8f80*/  BSYNC B1 ;  /* 0x0000000000017941 */ /* 0x000fea0003800000 */
.L_x_168:
        /* <DEDUP_REMOVED lines=9> */
.L_x_171:
[----:B------:R-:W-:Y:S05]  /*9020*/  BSYNC B1 ;  /* 0x0000000000017941 */ /* 0x000fea0003800000 */
.L_x_170:
        /* <DEDUP_REMOVED lines=9> */
.L_x_173:
[----:B------:R-:W-:Y:S05]  /*90c0*/  BSYNC B1 ;  /* 0x0000000000017941 */ /* 0x000fea0003800000 */
.L_x_172:
        /* <DEDUP_REMOVED lines=9> */
.L_x_175:
[----:B------:R-:W-:Y:S05]  /*9160*/  BSYNC B1 ;  /* 0x0000000000017941 */ /* 0x000fea0003800000 */
.L_x_174:
        /* <DEDUP_REMOVED lines=9> */
.L_x_177:
[----:B------:R-:W-:Y:S05]  /*9200*/  BSYNC B1 ;  /* 0x0000000000017941 */ /* 0x000fea0003800000 */
.L_x_176:
        /* <DEDUP_REMOVED lines=9> */
.L_x_179:
[----:B------:R-:W-:Y:S05]  /*92a0*/  BSYNC B1 ;  /* 0x0000000000017941 */ /* 0x000fea0003800000 */
.L_x_178:
        /* <DEDUP_REMOVED lines=9> */
.L_x_181:
[----:B------:R-:W-:Y:S05]  /*9340*/  BSYNC B1 ;  /* 0x0000000000017941 */ /* 0x000fea0003800000 */
.L_x_180:
        /* <DEDUP_REMOVED lines=9> */
.L_x_183:
[----:B------:R-:W-:Y:S05]  /*93e0*/  BSYNC B1 ;  /* 0x0000000000017941 */ /* 0x000fea0003800000 */
.L_x_182:
        /* <DEDUP_REMOVED lines=9> */
.L_x_185:
[----:B------:R-:W-:Y:S05]  /*9480*/  BSYNC B1 ;  /* 0x0000000000017941 */ /* 0x000fea0003800000 */
.L_x_184:
        /* <DEDUP_REMOVED lines=9> */
.L_x_187:
[----:B------:R-:W-:Y:S05]  /*9520*/  BSYNC B1 ;  /* 0x0000000000017941 */ /* 0x000fea0003800000 */
.L_x_186:
        /* <DEDUP_REMOVED lines=9> */
.L_x_189:
[----:B------:R-:W-:Y:S05]  /*95c0*/  BSYNC B1 ;  /* 0x0000000000017941 */ /* 0x000fea0003800000 */
.L_x_188:
        /* <DEDUP_REMOVED lines=9> */
.L_x_191:
[----:B------:R-:W-:Y:S05]  /*9660*/  BSYNC B1 ;  /* 0x0000000000017941 */ /* 0x000fea0003800000 */
.L_x_190:
        /* <DEDUP_REMOVED lines=9> */
.L_x_193:
[----:B------:R-:W-:Y:S05]  /*9700*/  BSYNC B1 ;  /* 0x0000000000017941 */ /* 0x000fea0003800000 */
.L_x_192:
        /* <DEDUP_REMOVED lines=9> */
.L_x_195:
[----:B------:R-:W-:Y:S05]  /*97a0*/  BSYNC B1 ;  /* 0x0000000000017941 */ /* 0x000fea0003800000 */
.L_x_194:
        /* <DEDUP_REMOVED lines=9> */
.L_x_197:
[----:B------:R-:W-:Y:S05]  /*9840*/  BSYNC B1 ;  /* 0x0000000000017941 */ /* 0x000fea0003800000 */
.L_x_196:
        /* <DEDUP_REMOVED lines=9> */
.L_x_199:
[----:B------:R-:W-:Y:S05]  /*98e0*/  BSYNC B1 ;  /* 0x0000000000017941 */ /* 0x000fea0003800000 */
.L_x_198:
        /* <DEDUP_REMOVED lines=9> */
.L_x_201:
[----:B------:R-:W-:Y:S05]  /*9980*/  BSYNC B1 ;  /* 0x0000000000017941 */ /* 0x000fea0003800000 */
.L_x_200:
        /* <DEDUP_REMOVED lines=9> */
.L_x_203:
[----:B------:R-:W-:Y:S05]  /*9a20*/  BSYNC B1 ;  /* 0x0000000000017941 */ /* 0x000fea0003800000 */
.L_x_202:
        /* <DEDUP_REMOVED lines=9> */
.L_x_205:
[----:B------:R-:W-:Y:S05]  /*9ac0*/  BSYNC B1 ;  /* 0x0000000000017941 */ /* 0x000fea0003800000 */
.L_x_204:
        /* <DEDUP_REMOVED lines=10> */
.L_x_207:
[----:B------:R-:W-:Y:S05]  /*9b70*/  BSYNC B1 ;  /* 0x0000000000017941 */ /* 0x000fea0003800000 */
.L_x_206:
        /* <DEDUP_REMOVED lines=10> */
.L_x_209:
[----:B------:R-:W-:Y:S05]  /*9c20*/  BSYNC B1 ;  /* 0x0000000000017941 */ /* 0x000fea0003800000 */
.L_x_208:
        /* <DEDUP_REMOVED lines=9> */
.L_x_211:
[----:B------:R-:W-:Y:S05]  /*9cc0*/  BSYNC B1 ;  /* 0x0000000000017941 */ /* 0x000fea0003800000 */
.L_x_210:
        /* <DEDUP_REMOVED lines=9> */
.L_x_213:
[----:B------:R-:W-:Y:S05]  /*9d60*/  BSYNC B1 ;  /* 0x0000000000017941 */ /* 0x000fea0003800000 */
.L_x_212:
        /* <DEDUP_REMOVED lines=10> */
.L_x_215:
[----:B------:R-:W-:Y:S05]  /*9e10*/  BSYNC B1 ;  /* 0x0000000000017941 */ /* 0x000fea0003800000 */
.L_x_214:
        /* <DEDUP_REMOVED lines=10> */
.L_x_217:
[----:B------:R-:W-:Y:S05]  /*9ec0*/  BSYNC B1 ;  /* 0x0000000000017941 */ /* 0x000fea0003800000 */
.L_x_216:
        /* <DEDUP_REMOVED lines=9> */
.L_x_219:
[----:B------:R-:W-:Y:S05]  /*9f60*/  BSYNC B1 ;  /* 0x0000000000017941 */ /* 0x000fea0003800000 */
.L_x_218:
        /* <DEDUP_REMOVED lines=9> */
.L_x_221:
[----:B------:R-:W-:Y:S05]  /*a000*/  BSYNC B1 ;  /* 0x0000000000017941 */ /* 0x000fea0003800000 */
.L_x_220:
        /* <DEDUP_REMOVED lines=9> */
.L_x_223:
[----:B------:R-:W-:Y:S05]  /*a0a0*/  BSYNC B1 ;  /* 0x0000000000017941 */ /* 0x000fea0003800000 */
.L_x_222:
        /* <DEDUP_REMOVED lines=9> */
.L_x_225:
[----:B------:R-:W-:Y:S05]  /*a140*/  BSYNC B1 ;  /* 0x0000000000017941 */ /* 0x000fea0003800000 */
.L_x_224:
        /* <DEDUP_REMOVED lines=9> */
.L_x_227:
[----:B------:R-:W-:Y:S05]  /*a1e0*/  BSYNC B1 ;  /* 0x0000000000017941 */ /* 0x000fea0003800000 */
.L_x_226:
        /* <DEDUP_REMOVED lines=9> */
.L_x_229:
[----:B------:R-:W-:Y:S05]  /*a280*/  BSYNC B1 ;  /* 0x0000000000017941 */ /* 0x000fea0003800000 */
.L_x_228:
        /* <DEDUP_REMOVED lines=9> */
.L_x_231:
[----:B------:R-:W-:Y:S05]  /*a320*/  BSYNC B1 ;  /* 0x0000000000017941 */ /* 0x000fea0003800000 */
.L_x_230:
        /* <DEDUP_REMOVED lines=9> */
.L_x_233:
[----:B------:R-:W-:Y:S05]  /*a3c0*/  BSYNC B1 ;  /* 0x0000000000017941 */ /* 0x000fea0003800000 */
.L_x_232:
        /* <DEDUP_REMOVED lines=9> */
.L_x_235:
[----:B------:R-:W-:Y:S05]  /*a460*/  BSYNC B1 ;  /* 0x0000000000017941 */ /* 0x000fea0003800000 */
.L_x_234:
        /* <DEDUP_REMOVED lines=9> */
.L_x_237:
[----:B------:R-:W-:Y:S05]  /*a500*/  BSYNC B1 ;  /* 0x0000000000017941 */ /* 0x000fea0003800000 */
.L_x_236:
        /* <DEDUP_REMOVED lines=9> */
.L_x_239:
[----:B------:R-:W-:Y:S05]  /*a5a0*/  BSYNC B1 ;  /* 0x0000000000017941 */ /* 0x000fea0003800000 */
.L_x_238:
        /* <DEDUP_REMOVED lines=9> */
.L_x_241:
[----:B------:R-:W-:Y:S05]  /*a640*/  BSYNC B1 ;  /* 0x0000000000017941 */ /* 0x000fea0003800000 */
.L_x_240:
        /* <DEDUP_REMOVED lines=9> */
.L_x_243:
[----:B------:R-:W-:Y:S05]  /*a6e0*/  BSYNC B1 ;  /* 0x0000000000017941 */ /* 0x000fea0003800000 */
.L_x_242:
        /* <DEDUP_REMOVED lines=9> */
.L_x_245:
[----:B------:R-:W-:Y:S05]  /*a780*/  BSYNC B1 ;  /* 0x0000000000017941 */ /* 0x000fea0003800000 */
.L_x_244:
        /* <DEDUP_REMOVED lines=9> */
.L_x_247:
[----:B------:R-:W-:Y:S05]  /*a820*/  BSYNC B1 ;  /* 0x0000000000017941 */ /* 0x000fea0003800000 */
.L_x_246:
        /* <DEDUP_REMOVED lines=9> */
.L_x_249:
[----:B------:R-:W-:Y:S05]  /*a8c0*/  BSYNC B1 ;  /* 0x0000000000017941 */ /* 0x000fea0003800000 */
.L_x_248:
        /* <DEDUP_REMOVED lines=9> */
.L_x_251:
[----:B------:R-:W-:Y:S05]  /*a960*/  BSYNC B1 ;  /* 0x0000000000017941 */ /* 0x000fea0003800000 */
.L_x_250:
        /* <DEDUP_REMOVED lines=9> */
.L_x_253:
[----:B------:R-:W-:Y:S05]  /*aa00*/  BSYNC B1 ;  /* 0x0000000000017941 */ /* 0x000fea0003800000 */
.L_x_252:
        /* <DEDUP_REMOVED lines=9> */
.L_x_255:
[----:B------:R-:W-:Y:S05]  /*aaa0*/  BSYNC B1 ;  /* 0x0000000000017941 */ /* 0x000fea0003800000 */
.L_x_254:
        /* <DEDUP_REMOVED lines=9> */
.L_x_257:
[----:B------:R-:W-:Y:S05]  /*ab40*/  BSYNC B1 ;  /* 0x0000000000017941 */ /* 0x000fea0003800000 */
.L_x_256:
        /* <DEDUP_REMOVED lines=9> */
.L_x_259:
[----:B------:R-:W-:Y:S05]  /*abe0*/  BSYNC B1 ;  /* 0x0000000000017941 */ /* 0x000fea0003800000 */
.L_x_258:
        /* <DEDUP_REMOVED lines=9> */
.L_x_261:
[----:B------:R-:W-:Y:S05]  /*ac80*/  BSYNC B1 ;  /* 0x0000000000017941 */ /* 0x000fea0003800000 */
.L_x_260:
        /* <DEDUP_REMOVED lines=9> */
.L_x_263:
[----:B------:R-:W-:Y:S05]  /*ad20*/  BSYNC B1 ;  /* 0x0000000000017941 */ /* 0x000fea0003800000 */
.L_x_262:
        /* <DEDUP_REMOVED lines=9> */
.L_x_265:
[----:B------:R-:W-:Y:S05]  /*adc0*/  BSYNC B1 ;  /* 0x0000000000017941 */ /* 0x000fea0003800000 */
.L_x_264:
        /* <DEDUP_REMOVED lines=9> */
.L_x_267:
[----:B------:R-:W-:Y:S05]  /*ae60*/  BSYNC B1 ;  /* 0x0000000000017941 */ /* 0x000fea0003800000 */
.L_x_266:
        /* <DEDUP_REMOVED lines=9> */
.L_x_269:
[----:B------:R-:W-:Y:S05]  /*af00*/  BSYNC B1 ;  /* 0x0000000000017941 */ /* 0x000fea0003800000 */
.L_x_268:
        /* <DEDUP_REMOVED lines=10> */
.L_x_271:
[----:B------:R-:W-:Y:S05]  /*afb0*/  BSYNC B1 ;  /* 0x0000000000017941 */ /* 0x000fea0003800000 */
.L_x_270:
        /* <DEDUP_REMOVED lines=10> */
.L_x_273:
[----:B------:R-:W-:Y:S05]  /*b060*/  BSYNC B1 ;  /* 0x0000000000017941 */ /* 0x000fea0003800000 */
.L_x_272:
        /* <DEDUP_REMOVED lines=9> */
.L_x_275:
[----:B------:R-:W-:Y:S05]  /*b100*/  BSYNC B1 ;  /* 0x0000000000017941 */ /* 0x000fea0003800000 */
.L_x_274:
        /* <DEDUP_REMOVED lines=9> */
.L_x_277:
[----:B------:R-:W-:Y:S05]  /*b1a0*/  BSYNC B1 ;  /* 0x0000000000017941 */ /* 0x000fea0003800000 */
.L_x_276:
        /* <DEDUP_REMOVED lines=10> */
.L_x_279:
[----:B------:R-:W-:Y:S05]  /*b250*/  BSYNC B1 ;  /* 0x0000000000017941 */ /* 0x000fea0003800000 */
.L_x_278:
        /* <DEDUP_REMOVED lines=10> */
.L_x_281:
[----:B------:R-:W-:Y:S05]  /*b300*/  BSYNC B1 ;  /* 0x0000000000017941 */ /* 0x000fea0003800000 */
.L_x_280:
        /* <DEDUP_REMOVED lines=9> */
.L_x_283:
[----:B------:R-:W-:Y:S05]  /*b3a0*/  BSYNC B1 ;  /* 0x0000000000017941 */ /* 0x000fea0003800000 */
.L_x_282:
        /* <DEDUP_REMOVED lines=9> */
.L_x_285:
[----:B------:R-:W-:Y:S05]  /*b440*/  BSYNC B1 ;  /* 0x0000000000017941 */ /* 0x000fea0003800000 */
.L_x_284:
        /* <DEDUP_REMOVED lines=9> */
.L_x_287:
[----:B------:R-:W-:Y:S05]  /*b4e0*/  BSYNC B1 ;  /* 0x0000000000017941 */ /* 0x000fea0003800000 */
.L_x_286:
        /* <DEDUP_REMOVED lines=9> */
.L_x_289:
[----:B------:R-:W-:Y:S05]  /*b580*/  BSYNC B1 ;  /* 0x0000000000017941 */ /* 0x000fea0003800000 */
.L_x_288:
        /* <DEDUP_REMOVED lines=9> */
.L_x_291:
[----:B------:R-:W-:Y:S05]  /*b620*/  BSYNC B1 ;  /* 0x0000000000017941 */ /* 0x000fea0003800000 */
.L_x_290:
        /* <DEDUP_REMOVED lines=9> */
.L_x_293:
[----:B------:R-:W-:Y:S05]  /*b6c0*/  BSYNC B1 ;  /* 0x0000000000017941 */ /* 0x000fea0003800000 */
.L_x_292:
        /* <DEDUP_REMOVED lines=9> */
.L_x_295:
[----:B------:R-:W-:Y:S05]  /*b760*/  BSYNC B1 ;  /* 0x0000000000017941 */ /* 0x000fea0003800000 */
.L_x_294:
        /* <DEDUP_REMOVED lines=9> */
.L_x_297:
[----:B------:R-:W-:Y:S05]  /*b800*/  BSYNC B1 ;  /* 0x0000000000017941 */ /* 0x000fea0003800000 */
.L_x_296:
        /* <DEDUP_REMOVED lines=9> */
.L_x_299:
[----:B------:R-:W-:Y:S05]  /*b8a0*/  BSYNC B1 ;  /* 0x0000000000017941 */ /* 0x000fea0003800000 */
.L_x_298:
        /* <DEDUP_REMOVED lines=9> */
.L_x_301:
[----:B------:R-:W-:Y:S05]  /*b940*/  BSYNC B1 ;  /* 0x0000000000017941 */ /* 0x000fea0003800000 */
.L_x_300:
        /* <DEDUP_REMOVED lines=9> */
.L_x_303:
[----:B------:R-:W-:Y:S05]  /*b9e0*/  BSYNC B1 ;  /* 0x0000000000017941 */ /* 0x000fea0003800000 */
.L_x_302:
        /* <DEDUP_REMOVED lines=9> */
.L_x_305:
[----:B------:R-:W-:Y:S05]  /*ba80*/  BSYNC B1 ;  /* 0x0000000000017941 */ /* 0x000fea0003800000 */
.L_x_304:
        /* <DEDUP_REMOVED lines=9> */
.L_x_307:
[----:B------:R-:W-:Y:S05]  /*bb20*/  BSYNC B1 ;  /* 0x0000000000017941 */ /* 0x000fea0003800000 */
.L_x_306:
        /* <DEDUP_REMOVED lines=9> */
.L_x_309:
[----:B------:R-:W-:Y:S05]  /*bbc0*/  BSYNC B1 ;  /* 0x0000000000017941 */ /* 0x000fea0003800000 */
.L_x_308:
        /* <DEDUP_REMOVED lines=9> */
.L_x_311:
[----:B------:R-:W-:Y:S05]  /*bc60*/  BSYNC B1 ;  /* 0x0000000000017941 */ /* 0x000fea0003800000 */
.L_x_310:
        /* <DEDUP_REMOVED lines=9> */
.L_x_313:
[----:B------:R-:W-:Y:S05]  /*bd00*/  BSYNC B1 ;  /* 0x0000000000017941 */ /* 0x000fea0003800000 */
.L_x_312:
        /* <DEDUP_REMOVED lines=9> */
.L_x_315:
[----:B------:R-:W-:Y:S05]  /*bda0*/  BSYNC B1 ;  /* 0x0000000000017941 */ /* 0x000fea0003800000 */
.L_x_314:
        /* <DEDUP_REMOVED lines=9> */
.L_x_317:
[----:B------:R-:W-:Y:S05]  /*be40*/  BSYNC B1 ;  /* 0x0000000000017941 */ /* 0x000fea0003800000 */
.L_x_316:
        /* <DEDUP_REMOVED lines=9> */
.L_x_319:
[----:B------:R-:W-:Y:S05]  /*bee0*/  BSYNC B1 ;  /* 0x0000000000017941 */ /* 0x000fea0003800000 */
.L_x_318:
        /* <DEDUP_REMOVED lines=9> */
.L_x_321:
[----:B------:R-:W-:Y:S05]  /*bf80*/  BSYNC B1 ;  /* 0x0000000000017941 */ /* 0x000fea0003800000 */
.L_x_320:
        /* <DEDUP_REMOVED lines=9> */
.L_x_323:
[----:B------:R-:W-:Y:S05]  /*c020*/  BSYNC B1 ;  /* 0x0000000000017941 */ /* 0x000fea0003800000 */
.L_x_322:
        /* <DEDUP_REMOVED lines=9> */
.L_x_325:
[----:B------:R-:W-:Y:S05]  /*c0c0*/  BSYNC B1 ;  /* 0x0000000000017941 */ /* 0x000fea0003800000 */
.L_x_324:
        /* <DEDUP_REMOVED lines=9> */
.L_x_327:
[----:B------:R-:W-:Y:S05]  /*c160*/  BSYNC B1 ;  /* 0x0000000000017941 */ /* 0x000fea0003800000 */
.L_x_326:
        /* <DEDUP_REMOVED lines=9> */
.L_x_329:
[----:B------:R-:W-:Y:S05]  /*c200*/  BSYNC B1 ;  /* 0x0000000000017941 */ /* 0x000fea0003800000 */
.L_x_328:
        /* <DEDUP_REMOVED lines=9> */
.L_x_331:
[----:B------:R-:W-:Y:S05]  /*c2a0*/  BSYNC B1 ;  /* 0x0000000000017941 */ /* 0x000fea0003800000 */
.L_x_330:
        /* <DEDUP_REMOVED lines=9> */
.L_x_333:
[----:B------:R-:W-:Y:S05]  /*c340*/  BSYNC B1 ;  /* 0x0000000000017941 */ /* 0x000fea0003800000 */
.L_x_332:
[----:B------:R-:W-:Y:S05]  /*c350*/  @!P0 BRA `(.L_x_334) ;  /* 0x0000002c00188947 */ /* 0x000fea0003800000 */
[----:B-----5:R-:W-:-:S05]  /*c360*/  HADD2.F32 R3, -RZ, R162.H0_H0 ;  /* 0x200000a2ff037230 */ /* 0x020fca0000004100 */
[----:B0-----:R-:W-:-:S04]  /*c370*/  FMUL R0, R3, R184 ;  /* 0x000000b803007220 */ /* 0x001fc80000400000 */
[----:B------:R-:W-:-:S05]  /*c380*/  FFMA R0, R31, R185, R0 ;  /* 0x000000b91f007223 */ /* 0x000fca0000000000 */
[----:B------:R-:W-:-:S05]  /*c390*/  F2FP.F16.F32.PACK_AB R0, RZ, R0 ;  /* 0x00000000ff00723e */ /* 0x000fca00000000ff */
[----:B------:R0:W-:Y:S01]  /*c3a0*/  STG.E.U16 desc[UR40][R8.64+0x92], R0 ;  /* 0x0000920008007986 */ /* 0x0001e2000c101528 */
[----:B------:R-:W-:Y:S05]  /*c3b0*/  BRA `(.L_x_334) ;  /* 0x0000002c00007947 */ /* 0x000fea0003800000 */
.L_x_29:
[----:B------:R-:W-:Y:S01]  /*c3c0*/  ULDC.64 UR4, c[0x0][0x5c0] ;  /* 0x0001700000047ab9 */ /* 0x000fe20000000a00 */
[-C--:B------:R-:W-:Y:S01]  /*c3d0*/  FMUL R176, R176, R185.reuse ;  /* 0x000000b9b0b07220 */ /* 0x080fe20000400000 */
[----:B------:R-:W-:Y:S01]  /*c3e0*/  LEA R4, P2, R186, UR4, 0x1 ;  /* 0x00000004ba047c11 */ /* 0x000fe2000f8408ff */
[----:B------:R-:W-:Y:S01]  /*c3f0*/  IMAD.SHL.U32 R11, R6, 0x10, RZ ;  /* 0x00000010060b7824 */ /* 0x000fe200078e00ff */
[----:B------:R-:W-:Y:S01]  /*c400*/  ISETP.GT.AND P3, PT, R0, 0x1, PT ;  /* 0x000000010000780c */ /* 0x000fe20003f64270 */
[-C--:B------:R-:W-:Y:S01]  /*c410*/  FMUL R177, R177, R185.reuse ;  /* 0x000000b9b1b17220 */ /* 0x080fe20000400000 */
[----:B------:R-:W-:Y:S01]  /*c420*/  F2FP.F16.F32.PACK_AB R176, RZ, R176 ;  /* 0x000000b0ffb0723e */ /* 0x000fe200000000ff */
[-C--:B------:R-:W-:Y:S01]  /*c430*/  FMUL R178, R178, R185.reuse ;  /* 0x000000b9b2b27220 */ /* 0x080fe20000400000 */
[----:B------:R-:W-:Y:S01]  /*c440*/  LEA.HI.X R5, R186, UR5, R195, 0x1, P2 ;  /* 0x00000005ba057c11 */ /* 0x000fe200090f0cc3 */
[-C--:B------:R-:W-:Y:S01]  /*c450*/  FMUL R179, R179, R185.reuse ;  /* 0x000000b9b3b37220 */ /* 0x080fe20000400000 */
[C---:B------:R-:W-:Y:S01]  /*c460*/  ISETP.GT.AND P2, PT, R3.reuse, RZ, P3 ;  /* 0x000000ff0300720c */ /* 0x040fe20001f44270 */
[-C--:B------:R-:W-:Y:S01]  /*c470*/  FMUL R180, R180, R185.reuse ;  /* 0x000000b9b4b47220 */ /* 0x080fe20000400000 */
[C---:B------:R-:W-:Y:S01]  /*c480*/  ISETP.GT.AND P5, PT, R3.reuse, 0x8, P0 ;  /* 0x000000080300780c */ /* 0x040fe200007a4270 */
[----:B------:R-:W-:Y:S01]  /*c490*/  @P1 STG.E.U16 desc[UR40][R4.64], R176 ;  /* 0x000000b004001986 */ /* 0x000fe2000c101528 */
[----:B------:R-:W-:Y:S01]  /*c4a0*/  ISETP.GT.AND P1, PT, R3, 0x8, P3 ;  /* 0x000000080300780c */ /* 0x000fe20001f24270 */
[-C--:B------:R-:W-:Y:S01]  /*c4b0*/  FMUL R181, R181, R185.reuse ;  /* 0x000000b9b5b57220 */ /* 0x080fe20000400000 */
[----:B------:R-:W-:Y:S01]  /*c4c0*/  SHF.L.U64.HI R9, R6, 0x4, R7 ;  /* 0x0000000406097819 */ /* 0x000fe20000010207 */
[-C--:B------:R-:W-:Y:S01]  /*c4d0*/  FMUL R182, R182, R185.reuse ;  /* 0x000000b9b6b67220 */ /* 0x080fe20000400000 */
[----:B------:R-:W-:Y:S01]  /*c4e0*/  IADD3 R12, P4, R11, R4, RZ ;  /* 0x000000040b0c7210 */ /* 0x000fe20007f9e0ff */
[----:B------:R-:W-:Y:S01]  /*c4f0*/  FMUL R183, R183, R185 ;  /* 0x000000b9b7b77220 */ /* 0x000fe20000400000 */
[----:B------:R-:W-:Y:S01]  /*c500*/  F2FP.F16.F32.PACK_AB R177, RZ, R177 ;  /* 0x000000b1ffb1723e */ /* 0x000fe200000000ff */
[----:B------:R-:W-:Y:S01]  /*c510*/  FMUL R168, R168, R185 ;  /* 0x000000b9a8a87220 */ /* 0x000fe20000400000 */
[----:B------:R-:W-:Y:S01]  /*c520*/  F2FP.F16.F32.PACK_AB R178, RZ, R178 ;  /* 0x000000b2ffb2723e */ /* 0x000fe200000000ff */
[----:B------:R-:W-:Y:S01]  /*c530*/  IMAD.X R13, R9, 0x1, R5, P4 ;  /* 0x00000001090d7824 */ /* 0x000fe200020e0605 */
[----:B------:R-:W-:Y:S01]  /*c540*/  F2FP.F16.F32.PACK_AB R179, RZ, R179 ;  /* 0x000000b3ffb3723e */ /* 0x000fe200000000ff */
[----:B------:R-:W-:Y:S01]  /*c550*/  @P2 STG.E.U16 desc[UR40][R4.64+0x2], R177 ;  /* 0x000002b104002986 */ /* 0x000fe2000c101528 */
[----:B------:R-:W-:Y:S01]  /*c560*/  ISETP.GT.AND P2, PT, R0, 0x8, PT ;  /* 0x000000080000780c */ /* 0x000fe20003f44270 */
[----:B------:R-:W-:Y:S01]  /*c570*/  IMAD R2, R7, 0xf0, RZ ;  /* 0x000000f007027824 */ /* 0x000fe200078e02ff */
[----:B------:R-:W-:Y:S01]  /*c580*/  F2FP.F16.F32.PACK_AB R180, RZ, R180 ;  /* 0x000000b4ffb4723e */ /* 0x000fe200000000ff */
[----:B------:R-:W-:Y:S01]  /*c590*/  @P5 STG.E.U16 desc[UR40][R12.64], R178 ;  /* 0x000000b20c005986 */ /* 0x000fe2000c101528 */
[----:B------:R-:W-:Y:S01]  /*c5a0*/  ISETP.GT.AND P5, PT, R3, RZ, P2 ;  /* 0x000000ff0300720c */ /* 0x000fe200017a4270 */
[----:B------:R-:W-:Y:S01]  /*c5b0*/  IMAD.WIDE.U32 R14, R6, 0xf0, R12 ;  /* 0x000000f0060e7825 */ /* 0x000fe200078e000c */
[----:B------:R-:W-:Y:S01]  /*c5c0*/  F2FP.F16.F32.PACK_AB R181, RZ, R181 ;  /* 0x000000b5ffb5723e */ /* 0x000fe200000000ff */
[----:B------:R-:W-:Y:S01]  /*c5d0*/  @P1 STG.E.U16 desc[UR40][R12.64+0x2], R179 ;  /* 0x000002b30c001986 */ /* 0x000fe2000c101528 */
[----:B------:R-:W-:Y:S01]  /*c5e0*/  ISETP.GT.AND P1, PT, R0, 0x9, PT ;  /* 0x000000090000780c */ /* 0x000fe20003f24270 */
[-C--:B------:R-:W-:Y:S01]  /*c5f0*/  FMUL R169, R169, R185.reuse ;  /* 0x000000b9a9a97220 */ /* 0x080fe20000400000 */
[----:B------:R-:W-:Y:S01]  /*c600*/  F2FP.F16.F32.PACK_AB R182, RZ, R182 ;  /* 0x000000b6ffb6723e */ /* 0x000fe200000000ff */
[----:B------:R-:W-:Y:S01]  /*c610*/  IMAD.IADD R15, R2, 0x1, R15 ;  /* 0x00000001020f7824 */ /* 0x000fe200078e020f */
[----:B------:R-:W-:Y:S01]  /*c620*/  ISETP.GT.AND P4, PT, R3, RZ, P1 ;  /* 0x000000ff0300720c */ /* 0x000fe20000f84270 */
[----:B------:R-:W-:Y:S01]  /*c630*/  FMUL R170, R170, R185 ;  /* 0x000000b9aaaa7220 */ /* 0x000fe20000400000 */
[----:B------:R-:W-:Y:S01]  /*c640*/  F2FP.F16.F32.PACK_AB R183, RZ, R183 ;  /* 0x000000b7ffb7723e */ /* 0x000fe200000000ff */
[-C--:B------:R-:W-:Y:S01]  /*c650*/  FMUL R171, R171, R185.reuse ;  /* 0x000000b9abab7220 */ /* 0x080fe20000400000 */
[----:B------:R-:W-:Y:S01]  /*c660*/  F2FP.F16.F32.PACK_AB R168, RZ, R168 ;  /* 0x000000a8ffa8723e */ /* 0x000fe200000000ff */
[----:B------:R-:W-:Y:S01]  /*c670*/  @P5 STG.E.U16 desc[UR40][R4.64+0x10], R180 ;  /* 0x000010b404005986 */ /* 0x000fe2000c101528 */
[----:B------:R-:W-:Y:S01]  /*c680*/  ISETP.GT.AND P5, PT, R3, 0x8, P2 ;  /* 0x000000080300780c */ /* 0x000fe200017a4270 */
[----:B------:R-:W-:Y:S01]  /*c690*/  FMUL R172, R172, R185 ;  /* 0x000000b9acac7220 */ /* 0x000fe20000400000 */
[----:B------:R-:W-:Y:S01]  /*c6a0*/  F2FP.F16.F32.PACK_AB R169, RZ, R169 ;  /* 0x000000a9ffa9723e */ /* 0x000fe200000000ff */
[-C--:B------:R-:W-:Y:S01]  /*c6b0*/  FMUL R173, R173, R185.reuse ;  /* 0x000000b9adad7220 */ /* 0x080fe20000400000 */
[----:B------:R-:W-:Y:S01]  /*c6c0*/  F2FP.F16.F32.PACK_AB R170, RZ, R170 ;  /* 0x000000aaffaa723e */ /* 0x000fe200000000ff */
[----:B------:R-:W-:Y:S01]  /*c6d0*/  FMUL R174, R174, R185 ;  /* 0x000000b9aeae7220 */ /* 0x000fe20000400000 */
[----:B------:R-:W-:Y:S01]  /*c6e0*/  F2FP.F16.F32.PACK_AB R171, RZ, R171 ;  /* 0x000000abffab723e */ /* 0x000fe200000000ff */
[----:B------:R-:W-:Y:S01]  /*c6f0*/  @P4 STG.E.U16 desc[UR40][R4.64+0x12], R181 ;  /* 0x000012b504004986 */ /* 0x000fe2000c101528 */
[----:B------:R-:W-:Y:S01]  /*c700*/  ISETP.GT.AND P4, PT, R3, 0x8, P1 ;  /* 0x000000080300780c */ /* 0x000fe20000f84270 */
[----:B------:R-:W-:Y:S01]  /*c710*/  FMUL R175, R175, R185 ;  /* 0x000000b9afaf7220 */ /* 0x000fe20000400000 */
[----:B------:R-:W-:Y:S01]  /*c720*/  F2FP.F16.F32.PACK_AB R172, RZ, R172 ;  /* 0x000000acffac723e */ /* 0x000fe200000000ff */
[----:B------:R-:W-:Y:S01]  /*c730*/  IMAD.SHL.U32 R8, R6, 0x100, RZ ;  /* 0x0000010006087824 */ /* 0x000fe200078e00ff */
[----:B------:R-:W-:Y:S01]  /*c740*/  F2FP.F16.F32.PACK_AB R173, RZ, R173 ;  /* 0x000000adffad723e */ /* 0x000fe200000000ff */
[----:B------:R-:W-:Y:S01]  /*c750*/  @P5 STG.E.U16 desc[UR40][R12.64+0x10], R182 ;  /* 0x000010b60c005986 */ /* 0x000fe2000c101528 */
[----:B------:R-:W-:Y:S01]  /*c760*/  ISETP.GT.AND P5, PT, R3, 0x80, P0 ;  /* 0x000000800300780c */ /* 0x000fe200007a4270 */
[-C--:B------:R-:W-:Y:S01]  /*c770*/  FMUL R160, R160, R185.reuse ;  /* 0x000000b9a0a07220 */ /* 0x080fe20000400000 */
[----:B------:R-:W-:Y:S01]  /*c780*/  F2FP.F16.F32.PACK_AB R174, RZ, R174 ;  /* 0x000000aeffae723e */ /* 0x000fe200000000ff */
[----:B------:R-:W-:Y:S01]  /*c790*/  FMUL R161, R161, R185 ;  /* 0x000000b9a1a17220 */ /* 0x000fe20000400000 */
[----:B------:R-:W-:Y:S01]  /*c7a0*/  F2FP.F16.F32.PACK_AB R175, RZ, R175 ;  /* 0x000000afffaf723e */ /* 0x000fe200000000ff */
[-C--:B------:R-:W-:Y:S01]  /*c7b0*/  FMUL R162, R162, R185.reuse ;  /* 0x000000b9a2a27220 */ /* 0x080fe20000400000 */
[----:B------:R-:W-:Y:S01]  /*c7c0*/  SHF.L.U64.HI R10, R6, 0x8, R7 ;  /* 0x00000008060a7819 */ /* 0x000fe20000010207 */
[----:B------:R-:W-:Y:S01]  /*c7d0*/  @P4 STG.E.U16 desc[UR40][R12.64+0x12], R183 ;  /* 0x000012b70c004986 */ /* 0x000fe2000c101528 */
[----:B------:R-:W-:Y:S01]  /*c7e0*/  ISETP.GT.AND P4, PT, R3, 0x80, P3 ;  /* 0x000000800300780c */ /* 0x000fe20001f84270 */
[-C--:B------:R-:W-:Y:S01]  /*c7f0*/  FMUL R163, R163, R185.reuse ;  /* 0x000000b9a3a37220 */ /* 0x080fe20000400000 */
[----:B------:R-:W-:Y:S01]  /*c800*/  F2FP.F16.F32.PACK_AB R160, RZ, R160 ;  /* 0x000000a0ffa0723e */ /* 0x000fe200000000ff */
[----:B------:R-:W-:Y:S01]  /*c810*/  FMUL R164, R164, R185 ;  /* 0x000000b9a4a47220 */ /* 0x000fe20000400000 */
[----:B------:R-:W-:Y:S01]  /*c820*/  F2FP.F16.F32.PACK_AB R161, RZ, R161 ;  /* 0x000000a1ffa1723e */ /* 0x000fe200000000ff */
[----:B------:R0:W-:Y:S01]  /*c830*/  @P5 STG.E.U16 desc[UR40][R14.64], R168 ;  /* 0x000000a80e005986 */ /* 0x0001e2000c101528 */
[----:B------:R-:W-:Y:S01]  /*c840*/  IADD3 R20, P5, R11, R14, RZ ;  /* 0x0000000e0b147210 */ /* 0x000fe20007fbe0ff */
[-C--:B------:R-:W-:Y:S01]  /*c850*/  FMUL R165, R165, R185.reuse ;  /* 0x000000b9a5a57220 */ /* 0x080fe20000400000 */
[----:B------:R-:W-:Y:S01]  /*c860*/  F2FP.F16.F32.PACK_AB R162, RZ, R162 ;  /* 0x000000a2ffa2723e */ /* 0x000fe200000000ff */
[----:B------:R-:W-:Y:S01]  /*c870*/  FMUL R166, R166, R185 ;  /* 0x000000b9a6a67220 */ /* 0x000fe20000400000 */
[----:B------:R-:W-:Y:S01]  /*c880*/  F2FP.F16.F32.PACK_AB R163, RZ, R163 ;  /* 0x000000a3ffa3723e */ /* 0x000fe200000000ff */
[--C-:B------:R-:W-:Y:S01]  /*c890*/  IMAD.X R21, R9, 0x1, R15.reuse, P5 ;  /* 0x0000000109157824 */ /* 0x100fe200028e060f */
[C---:B------:R-:W-:Y:S01]  /*c8a0*/  ISETP.GT.AND P5, PT, R3.reuse, 0x88, P3 ;  /* 0x000000880300780c */ /* 0x040fe20001fa4270 */
[----:B------:R1:W-:Y:S01]  /*c8b0*/  @P4 STG.E.U16 desc[UR40][R14.64+0x2], R169 ;  /* 0x000002a90e004986 */ /* 0x0003e2000c101528 */
[----:B------:R-:W-:Y:S01]  /*c8c0*/  ISETP.GT.AND P4, PT, R3, 0x88, P0 ;  /* 0x000000880300780c */ /* 0x000fe20000784270 */
[-C--:B------:R-:W-:Y:S01]  /*c8d0*/  FMUL R167, R167, R185.reuse ;  /* 0x000000b9a7a77220 */ /* 0x080fe20000400000 */
[----:B------:R-:W-:Y:S01]  /*c8e0*/  F2FP.F16.F32.PACK_AB R164, RZ, R164 ;  /* 0x000000a4ffa4723e */ /* 0x000fe200000000ff */
[----:B------:R-:W-:Y:S01]  /*c8f0*/  FMUL R152, R152, R185 ;  /* 0x000000b998987220 */ /* 0x000fe20000400000 */
[----:B------:R-:W-:Y:S01]  /*c900*/  F2FP.F16.F32.PACK_AB R165, RZ, R165 ;  /* 0x000000a5ffa5723e */ /* 0x000fe200000000ff */
        /* <DEDUP_REMOVED lines=22> */
[----:B------:R2:W-:Y:S01]  /*ca70*/  @P4 STG.E.U16 desc[UR40][R14.64+0x10], R172 ;  /* 0x000010ac0e004986 */ /* 0x0005e2000c101528 */
[----:B------:R-:W-:Y:S01]  /*ca80*/  ISETP.GT.AND P4, PT, R3, 0x88, P2 ;  /* 0x000000880300780c */ /* 0x000fe20001784270 */
[----:B------:R-:W-:Y:S01]  /*ca90*/  FMUL R147, R147, R185 ;  /* 0x000000b993937220 */ /* 0x000fe20000400000 */
[----:B------:R-:W-:Y:S01]  /*caa0*/  F2FP.F16.F32.PACK_AB R159, RZ, R159 ;  /* 0x0000009fff9f723e */ /* 0x000fe200000000ff */
[----:B0-----:R-:W-:Y:S01]  /*cab0*/  @P5 IMAD.MOV.U32 R168, RZ, RZ, R14 ;  /* 0x000000ffffa85224 */ /* 0x001fe200078e000e */
[----:B------:R-:W-:Y:S01]  /*cac0*/  F2FP.F16.F32.PACK_AB R144, RZ, R144 ;  /* 0x00000090ff90723e */ /* 0x000fe200000000ff */
[----:B-1----:R-:W-:-:S02]  /*cad0*/  @P5 IMAD.MOV.U32 R169, RZ, RZ, R15 ;  /* 0x000000ffffa95224 */ /* 0x002fc400078e000f */
[----:B------:R-:W-:Y:S01]  /*cae0*/  FMUL R146, R146, R185 ;  /* 0x000000b992927220 */ /* 0x000fe20000400000 */
        /* <DEDUP_REMOVED lines=8> */
[----:B--2---:R-:W-:Y:S01]  /*cb70*/  IADD3 R14, P4, R8, R14, RZ ;  /* 0x0000000e080e7210 */ /* 0x004fe20007f9e0ff */
[-C--:B------:R-:W-:Y:S01]  /*cb80*/  FMUL R150, R150, R185.reuse ;  /* 0x000000b996967220 */ /* 0x080fe20000400000 */
[----:B------:R-:W-:Y:S01]  /*cb90*/  F2FP.F16.F32.PACK_AB R148, RZ, R148 ;  /* 0x00000094ff94723e */ /* 0x000fe200000000ff */
[----:B------:R-:W-:Y:S01]  /*cba0*/  FMUL R151, R151, R185 ;  /* 0x000000b997977220 */ /* 0x000fe20000400000 */
[----:B------:R-:W-:Y:S01]  /*cbb0*/  F2FP.F16.F32.PACK_AB R149, RZ, R149 ;  /* 0x00000095ff95723e */ /* 0x000fe200000000ff */
[----:B------:R-:W-:Y:S01]  /*cbc0*/  IMAD.X R15, R10, 0x1, R15, P4 ;  /* 0x000000010a0f7824 */ /* 0x000fe200020e060f */
[C---:B------:R-:W-:Y:S01]  /*cbd0*/  ISETP.GT.AND P4, PT, R3.reuse, 0x100, P3 ;  /* 0x000001000300780c */ /* 0x040fe20001f84270 */
[-C--:B------:R-:W-:Y:S01]  /*cbe0*/  FMUL R136, R136, R185.reuse ;  /* 0x000000b988887220 */ /* 0x080fe20000400000 */
[----:B------:R-:W-:Y:S01]  /*cbf0*/  F2FP.F16.F32.PACK_AB R150, RZ, R150 ;  /* 0x00000096ff96723e */ /* 0x000fe200000000ff */
[----:B------:R0:W-:Y:S01]  /*cc00*/  @P5 STG.E.U16 desc[UR40][R20.64+0x12], R175 ;  /* 0x000012af14005986 */ /* 0x0001e2000c101528 */
        /* <DEDUP_REMOVED lines=14> */
[----:B0-----:R-:W-:Y:S01]  /*ccf0*/  IADD3 R20, P5, R11, R14, RZ ;  /* 0x0000000e0b147210 */ /* 0x001fe20007fbe0ff */
[----:B------:R-:W-:Y:S01]  /*cd00*/  FMUL R143, R143, R185 ;  /* 0x000000b98f8f7220 */ /* 0x000fe20000400000 */
[----:B------:R-:W-:Y:S01]  /*cd10*/  F2FP.F16.F32.PACK_AB R141, RZ, R141 ;  /* 0x0000008dff8d723e */ /* 0x000fe200000000ff */
[----:B------:R0:W-:Y:S01]  /*cd20*/  @P4 STG.E.U16 desc[UR40][R14.64+0x2], R161 ;  /* 0x000002a10e004986 */ /* 0x0001e2000c101528 */
[----:B------:R-:W-:Y:S01]  /*cd30*/  ISETP.GT.AND P4, PT, R3, 0x108, P0 ;  /* 0x000001080300780c */ /* 0x000fe20000784270 */
[----:B------:R-:W-:Y:S01]  /*cd40*/  IMAD.X R21, R9, 0x1, R15, P5 ;  /* 0x0000000109157824 */ /* 0x000fe200028e060f */
        /* <DEDUP_REMOVED lines=11> */
[----:B------:R-:W-:Y:S01]  /*ce00*/  @P4 STG.E.U16 desc[UR40][R20.64], R162 ;  /* 0x000000a214004986 */ /* 0x000fe2000c101528 */
[----:B------:R-:W-:Y:S01]  /*ce10*/  ISETP.GT.AND P4, PT, R3, 0x100, P2 ;  /* 0x000001000300780c */ /* 0x000fe20001784270 */
[-C--:B------:R-:W-:Y:S01]  /*ce20*/  FMUL R133, R133, R185.reuse ;  /* 0x000000b985857220 */ /* 0x080fe20000400000 */
[----:B------:R-:W-:Y:S01]  /*ce30*/  PRMT R19, R130, 0x7610, R19 ;  /* 0x0000761082137816 */ /* 0x000fe20000000013 */
[----:B------:R-:W-:Y:S01]  /*ce40*/  @P5 STG.E.U16 desc[UR40][R20.64+0x2], R163 ;  /* 0x000002a314005986 */ /* 0x000fe2000c101528 */
        /* <DEDUP_REMOVED lines=9> */
[----:B------:R2:W-:Y:S01]  /*cee0*/  @P4 STG.E.U16 desc[UR40][R14.64+0x10], R164 ;  /* 0x000010a40e004986 */ /* 0x0005e2000c101528 */
[----:B------:R-:W-:Y:S01]  /*cef0*/  ISETP.GT.AND P4, PT, R3, 0x108, P2 ;  /* 0x000001080300780c */ /* 0x000fe20001784270 */
[----:B------:R-:W-:Y:S01]  /*cf00*/  FMUL R122, R122, R185 ;  /* 0x000000b97a7a7220 */ /* 0x000fe20000400000 */
[----:B------:R-:W-:Y:S01]  /*cf10*/  F2FP.F16.F32.PACK_AB R120, RZ, R120 ;  /* 0x00000078ff78723e */ /* 0x000fe200000000ff */
[----:B-1----:R-:W-:Y:S01]  /*cf20*/  @P5 IMAD.MOV.U32 R160, RZ, RZ, R14 ;  /* 0x000000ffffa05224 */ /* 0x002fe200078e000e */
[----:B------:R-:W-:Y:S01]  /*cf30*/  F2FP.F16.F32.PACK_AB R121, RZ, R121 ;  /* 0x00000079ff79723e */ /* 0x000fe200000000ff */
[--C-:B0-----:R-:W-:Y:S01]  /*cf40*/  @P5 IMAD.MOV.U32 R161, RZ, RZ, R15.reuse ;  /* 0x000000ffffa15224 */ /* 0x101fe200078e000f */
[----:B------:R-:W-:Y:S01]  /*cf50*/  F2FP.F16.F32.PACK_AB R122, RZ, R122 ;  /* 0x0000007aff7a723e */ /* 0x000fe200000000ff */
[-C--:B------:R-:W-:Y:S01]  /*cf60*/  FMUL R123, R123, R185.reuse ;  /* 0x000000b97b7b7220 */ /* 0x080fe20000400000 */
[-C--:B------:R-:W-:Y:S01]  /*cf70*/  FMUL R125, R125, R185.reuse ;  /* 0x000000b97d7d7220 */ /* 0x080fe20000400000 */
[-C--:B------:R-:W-:Y:S01]  /*cf80*/  FMUL R124, R124, R185.reuse ;  /* 0x000000b97c7c7220 */ /* 0x080fe20000400000 */
[----:B------:R-:W-:Y:S01]  /*cf90*/  @P5 STG.E.U16 desc[UR40][R160.64+0x12], R165 ;  /* 0x000012a5a0005986 */ /* 0x000fe2000c101528 */
[----:B------:R-:W-:Y:S01]  /*cfa0*/  ISETP.GT.AND P5, PT, R3, 0x108, P1 ;  /* 0x000001080300780c */ /* 0x000fe20000fa4270 */
[----:B------:R-:W-:Y:S01]  /*cfb0*/  FMUL R126, R126, R185 ;  /* 0x000000b97e7e7220 */ /* 0x000fe20000400000 */
[----:B------:R-:W-:Y:S01]  /*cfc0*/  F2FP.F16.F32.PACK_AB R123, RZ, R123 ;  /* 0x0000007bff7b723e */ /* 0x000fe200000000ff */
[----:B------:R-:W-:Y:S01]  /*cfd0*/  @P4 STG.E.U16 desc[UR40][R20.64+0x10], R166 ;  /* 0x000010a614004986 */ /* 0x000fe2000c101528 */
[----:B--2---:R-:W-:Y:S01]  /*cfe0*/  IADD3 R14, P4, R8, R14, RZ ;  /* 0x0000000e080e7210 */ /* 0x004fe20007f9e0ff */
[----:B------:R-:W-:Y:S01]  /*cff0*/  FMUL R127, R127, R185 ;  /* 0x000000b97f7f7220 */ /* 0x000fe20000400000 */
[----:B------:R-:W-:Y:S01]  /*d000*/  F2FP.F16.F32.PACK_AB R125, RZ, R125 ;  /* 0x0000007dff7d723e */ /* 0x000fe200000000ff */
[-C--:B------:R-:W-:Y:S01]  /*d010*/  FMUL R112, R112, R185.reuse ;  /* 0x000000b970707220 */ /* 0x080fe20000400000 */
[----:B------:R-:W-:Y:S01]  /*d020*/  F2FP.F16.F32.PACK_AB R124, RZ, R124 ;  /* 0x0000007cff7c723e */ /* 0x000fe200000000ff */
[----:B------:R-:W-:Y:S01]  /*d030*/  IMAD.X R15, R10, 0x1, R15, P4 ;  /* 0x000000010a0f7824 */ /* 0x000fe200020e060f */
[----:B------:R-:W-:Y:S01]  /*d040*/  ISETP.GT.AND P4, PT, R3, 0x180, P3 ;  /* 0x000001800300780c */ /* 0x000fe20001f84270 */
[-C--:B------:R-:W-:Y:S01]  /*d050*/  FMUL R113, R113, R185.reuse ;  /* 0x000000b971717220 */ /* 0x080fe20000400000 */
[C---:B------:R-:W-:Y:S01]  /*d060*/  ISETP.GT.AND P3, PT, R3.reuse, 0x188, P3 ;  /* 0x000001880300780c */ /* 0x040fe20001f64270 */
[----:B------:R0:W-:Y:S01]  /*d070*/  @P5 STG.E.U16 desc[UR40][R20.64+0x12], R167 ;  /* 0x000012a714005986 */ /* 0x0001e2000c101528 */
[----:B------:R-:W-:Y:S01]  /*d080*/  ISETP.GT.AND P5, PT, R3, 0x180, P0 ;  /* 0x000001800300780c */ /* 0x000fe200007a4270 */
[-C--:B------:R-:W-:Y:S01]  /*d090*/  FMUL R115, R115, R185.reuse ;  /* 0x000000b973737220 */ /* 0x080fe20000400000 */
        /* <DEDUP_REMOVED lines=9> */
[----:B------:R-:W-:Y:S01]  /*d130*/  FMUL R119, R119, R185 ;  /* 0x000000b977777220 */ /* 0x000fe20000400000 */
[----:B------:R-:W-:Y:S01]  /*d140*/  F2FP.F16.F32.PACK_AB R115, RZ, R115 ;  /* 0x00000073ff73723e */ /* 0x000fe200000000ff */
[----:B------:R-:W-:Y:S01]  /*d150*/  @P5 STG.E.U16 desc[UR40][R14.64], R152 ;  /* 0x000000980e005986 */ /* 0x000fe2000c101528 */
[----:B0-----:R-:W-:Y:S01]  /*d160*/  IADD3 R20, P5, R11, R14, RZ ;  /* 0x0000000e0b147210 */ /* 0x001fe20007fbe0ff */
[-C--:B------:R-:W-:Y:S01]  /*d170*/  FMUL R104, R104, R185.reuse ;  /* 0x000000b968687220 */ /* 0x080fe20000400000 */
[----:B------:R-:W-:Y:S01]  /*d180*/  F2FP.F16.F32.PACK_AB R114, RZ, R114 ;  /* 0x00000072ff72723e */ /* 0x000fe200000000ff */
[----:B------:R-:W-:Y:S01]  /*d190*/  @P4 STG.E.U16 desc[UR40][R14.64+0x2], R153 ;  /* 0x000002990e004986 */ /* 0x000fe2000c101528 */
[----:B------:R-:W-:Y:S01]  /*d1a0*/  ISETP.GT.AND P4, PT, R3, 0x180, P2 ;  /* 0x000001800300780c */ /* 0x000fe20001784270 */
[----:B------:R-:W-:Y:S01]  /*d1b0*/  IMAD.X R21, R9, 0x1, R15, P5 ;  /* 0x0000000109157824 */ /* 0x000fe200028e060f */
[----:B------:R-:W-:Y:S01]  /*d1c0*/  ISETP.GT.AND P2, PT, R3, 0x188, P2 ;  /* 0x000001880300780c */ /* 0x000fe20001744270 */
[-C--:B------:R-:W-:Y:S01]  /*d1d0*/  FMUL R105, R105, R185.reuse ;  /* 0x000000b969697220 */ /* 0x080fe20000400000 */
[----:B------:R-:W-:Y:S01]  /*d1e0*/  F2FP.F16.F32.PACK_AB R116, RZ, R116 ;  /* 0x00000074ff74723e */ /* 0x000fe200000000ff */
[-C--:B------:R-:W-:Y:S01]  /*d1f0*/  FMUL R106, R106, R185.reuse ;  /* 0x000000b96a6a7220 */ /* 0x080fe20000400000 */
[----:B------:R-:W-:Y:S01]  /*d200*/  @P0 STG.E.U16 desc[UR40][R20.64], R154 ;  /* 0x0000009a14000986 */ /* 0x000fe2000c101528 */
[----:B------:R-:W-:Y:S01]  /*d210*/  ISETP.GT.AND P0, PT, R3, 0x180, P1 ;  /* 0x000001800300780c */ /* 0x000fe20000f04270 */
[-C--:B------:R-:W-:Y:S01]  /*d220*/  FMUL R107, R107, R185.reuse ;  /* 0x000000b96b6b7220 */ /* 0x080fe20000400000 */
[C---:B------:R-:W-:Y:S01]  /*d230*/  ISETP.GT.AND P1, PT, R3.reuse, 0x188, P1 ;  /* 0x000001880300780c */ /* 0x040fe20000f24270 */
[----:B------:R-:W-:Y:S01]  /*d240*/  @P3 STG.E.U16 desc[UR40][R20.64+0x2], R155 ;  /* 0x0000029b14003986 */ /* 0x000fe2000c101528 */
[----:B------:R-:W-:Y:S01]  /*d250*/  ISETP.GT.AND P3, PT, R0, 0x11, PT ;  /* 0x000000110000780c */ /* 0x000fe20003f64270 */
[----:B------:R-:W-:Y:S01]  /*d260*/  FMUL R108, R108, R185 ;  /* 0x000000b96c6c7220 */ /* 0x000fe20000400000 */
[----:B------:R-:W-:Y:S01]  /*d270*/  F2FP.F16.F32.PACK_AB R117, RZ, R117 ;  /* 0x00000075ff75723e */ /* 0x000fe200000000ff */
[----:B------:R-:W-:Y:S01]  /*d280*/  @P4 STG.E.U16 desc[UR40][R14.64+0x10], R156 ;  /* 0x0000109c0e004986 */ /* 0x000fe2000c101528 */
[----:B------:R-:W-:Y:S01]  /*d290*/  ISETP.GT.AND P4, PT, R3, RZ, P3 ;  /* 0x000000ff0300720c */ /* 0x000fe20001f84270 */
[-C--:B------:R-:W-:Y:S01]  /*d2a0*/  FMUL R109, R109, R185.reuse ;  /* 0x000000b96d6d7220 */ /* 0x080fe20000400000 */
[----:B------:R-:W-:Y:S01]  /*d2b0*/  F2FP.F16.F32.PACK_AB R118, RZ, R118 ;  /* 0x00000076ff76723e */ /* 0x000fe200000000ff */
[----:B------:R-:W-:Y:S01]  /*d2c0*/  FMUL R110, R110, R185 ;  /* 0x000000b96e6e7220 */ /* 0x000fe20000400000 */
[----:B------:R-:W-:Y:S01]  /*d2d0*/  F2FP.F16.F32.PACK_AB R119, RZ, R119 ;  /* 0x00000077ff77723e */ /* 0x000fe200000000ff */
[----:B------:R0:W-:Y:S01]  /*d2e0*/  @P0 STG.E.U16 desc[UR40][R14.64+0x12], R157 ;  /* 0x0000129d0e000986 */ /* 0x0001e2000c101528 */
        /* <DEDUP_REMOVED lines=11> */
[----:B0-----:R-:W-:Y:S01]  /*d3a0*/  @P2 IMAD.MOV.U32 R14, RZ, RZ, R20 ;  /* 0x000000ffff0e2224 */ /* 0x001fe200078e0014 */
[----:B------:R-:W-:Y:S01]  /*d3b0*/  F2FP.F16.F32.PACK_AB R110, RZ, R110 ;  /* 0x0000006eff6e723e */ /* 0x000fe200000000ff */
[----:B------:R-:W-:Y:S01]  /*d3c0*/  @P2 IMAD.MOV.U32 R15, RZ, RZ, R21 ;  /* 0x000000ffff0f2224 */ /* 0x000fe200078e0015 */
[----:B------:R-:W-:Y:S01]  /*d3d0*/  F2FP.F16.F32.PACK_AB R111, RZ, R111 ;  /* 0x0000006fff6f723e */ /* 0x000fe200000000ff */
[-C--:B------:R-:W-:Y:S01]  /*d3e0*/  FMUL R100, R100, R185.reuse ;  /* 0x000000b964647220 */ /* 0x080fe20000400000 */
[----:B------:R-:W-:Y:S01]  /*d3f0*/  F2FP.F16.F32.PACK_AB R96, RZ, R96 ;  /* 0x00000060ff60723e */ /* 0x000fe200000000ff */
[-C--:B------:R-:W-:Y:S01]  /*d400*/  FMUL R101, R101, R185.reuse ;  /* 0x000000b965657220 */ /* 0x080fe20000400000 */
[----:B------:R0:W-:Y:S01]  /*d410*/  @P2 STG.E.U16 desc[UR40][R14.64+0x10], R158 ;  /* 0x0000109e0e002986 */ /* 0x0001e2000c101528 */
[----:B------:R-:W-:Y:S01]  /*d420*/  ISETP.GT.AND P2, PT, R0, 0x10, PT ;  /* 0x000000100000780c */ /* 0x000fe20003f44270 */
[----:B------:R-:W-:Y:S01]  /*d430*/  FMUL R102, R102, R185 ;  /* 0x000000b966667220 */ /* 0x000fe20000400000 */
[----:B------:R-:W-:Y:S01]  /*d440*/  F2FP.F16.F32.PACK_AB R97, RZ, R97 ;  /* 0x00000061ff61723e */ /* 0x000fe200000000ff */
[----:B------:R1:W-:Y:S01]  /*d450*/  @P1 STG.E.U16 desc[UR40][R20.64+0x12], R159 ;  /* 0x0000129f14001986 */ /* 0x0003e2000c101528 */
[----:B------:R-:W-:Y:S01]  /*d460*/  ISETP.GT.AND P0, PT, R3, RZ, P2 ;  /* 0x000000ff0300720c */ /* 0x000fe20001704270 */
[-C--:B------:R-:W-:Y:S01]  /*d470*/  FMUL R103, R103, R185.reuse ;  /* 0x000000b967677220 */ /* 0x080fe20000400000 */
[C---:B------:R-:W-:Y:S01]  /*d480*/  ISETP.GT.AND P1, PT, R3.reuse, 0x8, P3 ;  /* 0x000000080300780c */ /* 0x040fe20001f24270 */
[----:B------:R-:W-:Y:S01]  /*d490*/  @P4 STG.E.U16 desc[UR40][R4.64+0x22], R145 ;  /* 0x0000229104004986 */ /* 0x000fe2000c101528 */
[----:B------:R-:W-:Y:S01]  /*d4a0*/  ISETP.GT.AND P5, PT, R3, 0x8, P2 ;  /* 0x000000080300780c */ /* 0x000fe200017a4270 */
[----:B------:R-:W-:Y:S01]  /*d4b0*/  FMUL R88, R88, R185 ;  /* 0x000000b958587220 */ /* 0x000fe20000400000 */
[----:B------:R-:W-:Y:S01]  /*d4c0*/  F2FP.F16.F32.PACK_AB R98, RZ, R98 ;  /* 0x00000062ff62723e */ /* 0x000fe200000000ff */
[----:B0-----:R-:W-:Y:S01]  /*d4d0*/  IMAD.WIDE.U32 R14, R6, 0xf0, R12 ;  /* 0x000000f0060e7825 */ /* 0x001fe200078e000c */
[----:B------:R-:W-:-:S03]  /*d4e0*/  F2FP.F16.F32.PACK_AB R99, RZ, R99 ;  /* 0x00000063ff63723e */ /* 0x000fc600000000ff */
[-C--:B------:R-:W-:Y:S01]  /*d4f0*/  FMUL R89, R89, R185.reuse ;  /* 0x000000b959597220 */ /* 0x080fe20000400000 */
[----:B------:R-:W-:Y:S01]  /*d500*/  F2FP.F16.F32.PACK_AB R100, RZ, R100 ;  /* 0x00000064ff64723e */ /* 0x000fe200000000ff */
[----:B------:R-:W-:Y:S01]  /*d510*/  IMAD.IADD R15, R2, 0x1, R15 ;  /* 0x00000001020f7824 */ /* 0x000fe200078e020f */
[----:B------:R-:W-:Y:S01]  /*d520*/  PRMT R2, R128, 0x7610, R2 ;  /* 0x0000761080027816 */ /* 0x000fe20000000002 */
[----:B------:R-:W-:Y:S01]  /*d530*/  @P0 STG.E.U16 desc[UR40][R4.64+0x20], R144 ;  /* 0x0000209004000986 */ /* 0x000fe2000c101528 */
[----:B------:R-:W-:Y:S01]  /*d540*/  ISETP.GT.AND P0, PT, R0, 0x18, PT ;  /* 0x000000180000780c */ /* 0x000fe20003f04270 */
[----:B------:R-:W-:Y:S01]  /*d550*/  FMUL R90, R90, R185 ;  /* 0x000000b95a5a7220 */ /* 0x000fe20000400000 */
[----:B------:R-:W-:Y:S01]  /*d560*/  F2FP.F16.F32.PACK_AB R101, RZ, R101 ;  /* 0x00000065ff65723e */ /* 0x000fe200000000ff */
[----:B------:R-:W-:Y:S01]  /*d570*/  @P1 STG.E.U16 desc[UR40][R12.64+0x22], R147 ;  /* 0x000022930c001986 */ /* 0x000fe2000c101528 */
[----:B------:R-:W-:Y:S01]  /*d580*/  ISETP.GT.AND P1, PT, R0, 0x19, PT ;  /* 0x000000190000780c */ /* 0x000fe20003f24270 */
[-C--:B------:R-:W-:Y:S01]  /*d590*/  FMUL R91, R91, R185.reuse ;  /* 0x000000b95b5b7220 */ /* 0x080fe20000400000 */
[----:B------:R-:W-:Y:S01]  /*d5a0*/  F2FP.F16.F32.PACK_AB R102, RZ, R102 ;  /* 0x00000066ff66723e */ /* 0x000fe200000000ff */
[----:B------:R-:W-:Y:S01]  /*d5b0*/  @P5 STG.E.U16 desc[UR40][R12.64+0x20], R146 ;  /* 0x000020920c005986 */ /* 0x000fe2000c101528 */
[----:B------:R-:W-:Y:S01]  /*d5c0*/  ISETP.GT.AND P5, PT, R3, RZ, P0 ;  /* 0x000000ff0300720c */ /* 0x000fe200007a4270 */
[-C--:B------:R-:W-:Y:S01]  /*d5d0*/  FMUL R93, R93, R185.reuse ;  /* 0x000000b95d5d7220 */ /* 0x080fe20000400000 */
[----:B------:R-:W-:Y:S01]  /*d5e0*/  ISETP.GT.AND P4, PT, R3, RZ, P1 ;  /* 0x000000ff0300720c */ /* 0x000fe20000f84270 */
        /* <DEDUP_REMOVED lines=14> */
[----:B------:R-:W-:Y:S01]  /*d6d0*/  @P4 STG.E.U16 desc[UR40][R4.64+0x32], R149 ;  /* 0x0000329504004986 */ /* 0x000fe2000c101528 */
[----:B------:R-:W-:Y:S01]  /*d6e0*/  ISETP.GT.AND P4, PT, R3, 0x8, P1 ;  /* 0x000000080300780c */ /* 0x000fe20000f84270 */
[-C--:B------:R-:W-:Y:S01]  /*d6f0*/  FMUL R82, R82, R185.reuse ;  /* 0x000000b952527220 */ /* 0x080fe20000400000 */
        /* <DEDUP_REMOVED lines=11> */
[----:B------:R-:W-:Y:S01]  /*d7b0*/  @P4 STG.E.U16 desc[UR40][R12.64+0x32], R151 ;  /* 0x000032970c004986 */ /* 0x000fe2000c101528 */
[----:B------:R-:W-:Y:S01]  /*d7c0*/  ISETP.GT.AND P4, PT, R3, 0x80, P2 ;  /* 0x000000800300780c */ /* 0x000fe20001784270 */
[----:B------:R-:W-:Y:S01]  /*d7d0*/  FMUL R72, R72, R185 ;  /* 0x000000b948487220 */ /* 0x000fe20000400000 */
[----:B------:R-:W-:Y:S01]  /*d7e0*/  F2FP.F16.F32.PACK_AB R83, RZ, R83 ;  /* 0x00000053ff53723e */ /* 0x000fe200000000ff */
[-C--:B------:R-:W-:Y:S01]  /*d7f0*/  FMUL R73, R73, R185.reuse ;  /* 0x000000b949497220 */ /* 0x080fe20000400000 */
[----:B------:R-:W-:Y:S01]  /*d800*/  F2FP.F16.F32.PACK_AB R82, RZ, R82 ;  /* 0x00000052ff52723e */ /* 0x000fe200000000ff */
[-C--:B------:R-:W-:Y:S01]  /*d810*/  FMUL R74, R74, R185.reuse ;  /* 0x000000b94a4a7220 */ /* 0x080fe20000400000 */
[----:B------:R-:W-:Y:S01]  /*d820*/  F2FP.F16.F32.PACK_AB R84, RZ, R84 ;  /* 0x00000054ff54723e */ /* 0x000fe200000000ff */
[----:B------:R-:W-:Y:S01]  /*d830*/  FMUL R75, R75, R185 ;  /* 0x000000b94b4b7220 */ /* 0x000fe20000400000 */
[----:B------:R-:W-:Y:S01]  /*d840*/  F2FP.F16.F32.PACK_AB R85, RZ, R85 ;  /* 0x00000055ff55723e */ /* 0x000fe200000000ff */
[----:B------:R-:W-:Y:S01]  /*d850*/  @P5 STG.E.U16 desc[UR40][R14.64+0x22], R137 ;  /* 0x000022890e005986 */ /* 0x000fe2000c101528 */
[----:B------:R-:W-:Y:S01]  /*d860*/  IADD3 R6, P5, R11, R14, RZ ;  /* 0x0000000e0b067210 */ /* 0x000fe20007fbe0ff */
[-C--:B------:R-:W-:Y:S01]  /*d870*/  FMUL R76, R76, R185.reuse ;  /* 0x000000b94c4c7220 */ /* 0x080fe20000400000 */
[----:B------:R-:W-:Y:S01]  /*d880*/  F2FP.F16.F32.PACK_AB R86, RZ, R86 ;  /* 0x00000056ff56723e */ /* 0x000fe200000000ff */
[----:B------:R0:W-:Y:S01]  /*d890*/  @P4 STG.E.U16 desc[UR40][R14.64+0x20], R136 ;  /* 0x000020880e004986 */ /* 0x0001e2000c101528 */
[----:B------:R-:W-:Y:S01]  /*d8a0*/  ISETP.GT.AND P4, PT, R3, 0x88, P2 ;  /* 0x000000880300780c */ /* 0x000fe20001784270 */
[--C-:B------:R-:W-:Y:S01]  /*d8b0*/  IMAD.X R7, R9, 0x1, R15.reuse, P5 ;  /* 0x0000000109077824 */ /* 0x100fe200028e060f */
        /* <DEDUP_REMOVED lines=12> */
[----:B-1----:R-:W-:Y:S01]  /*d980*/  IADD3 R20, P4, R8, R14, RZ ;  /* 0x0000000e08147210 */ /* 0x002fe20007f9e0ff */
[----:B------:R-:W-:Y:S01]  /*d990*/  FMUL R66, R66, R185 ;  /* 0x000000b942427220 */ /* 0x000fe20000400000 */
[----:B------:R-:W-:Y:S01]  /*d9a0*/  F2FP.F16.F32.PACK_AB R76, RZ, R76 ;  /* 0x0000004cff4c723e */ /* 0x000fe200000000ff */
[----:B------:R-:W-:Y:S01]  /*d9b0*/  @P5 STG.E.U16 desc[UR40][R6.64+0x22], R139 ;  /* 0x0000228b06005986 */ /* 0x000fe2000c101528 */
[----:B------:R-:W-:Y:S01]  /*d9c0*/  F2FP.F16.F32.PACK_AB R77, RZ, R77 ;  /* 0x0000004dff4d723e */ /* 0x000fe200000000ff */
[----:B------:R-:W-:Y:S01]  /*d9d0*/  IMAD.X R21, R10, 0x1, R15, P4 ;  /* 0x000000010a157824 */ /* 0x000fe200020e060f */
[----:B0-----:R-:W-:Y:S01]  /*d9e0*/  IADD3 R136, P4, P5, R11, R20, R8 ;  /* 0x000000140b887210 */ /* 0x001fe20007d9e008 */
[-C--:B------:R-:W-:Y:S01]  /*d9f0*/  FMUL R67, R67, R185.reuse ;  /* 0x000000b943437220 */ /* 0x080fe20000400000 */
[----:B------:R-:W-:Y:S01]  /*da00*/  F2FP.F16.F32.PACK_AB R78, RZ, R78 ;  /* 0x0000004eff4e723e */ /* 0x000fe200000000ff */
[----:B------:R-:W-:Y:S01]  /*da10*/  FMUL R68, R68, R185 ;  /* 0x000000b944447220 */ /* 0x000fe20000400000 */
[----:B------:R-:W-:Y:S01]  /*da20*/  IADD3.X R137, R9, R21, R10, P4, P5 ;  /* 0x0000001509897210 */ /* 0x000fe200027ea40a */
[-C--:B------:R-:W-:Y:S01]  /*da30*/  FMUL R69, R69, R185.reuse ;  /* 0x000000b945457220 */ /* 0x080fe20000400000 */
[C---:B------:R-:W-:Y:S01]  /*da40*/  ISETP.GT.AND P4, PT, R3.reuse, 0x80, P0 ;  /* 0x000000800300780c */ /* 0x040fe20000784270 */
[-C--:B------:R-:W-:Y:S01]  /*da50*/  FMUL R70, R70, R185.reuse ;  /* 0x000000b946467220 */ /* 0x080fe20000400000 */
        /* <DEDUP_REMOVED lines=33> */
[----:B------:R-:W-:Y:S01]  /*dc70*/  FMUL R51, R51, R185 ;  /* 0x000000b933337220 */ /* 0x000fe20000400000 */
[----:B------:R-:W-:Y:S01]  /*dc80*/  F2FP.F16.F32.PACK_AB R59, RZ, R59 ;  /* 0x0000003bff3b723e */ /* 0x000fe200000000ff */
[----:B------:R-:W-:Y:S01]  /*dc90*/  FMUL R52, R52, R185 ;  /* 0x000000b934347220 */ /* 0x000fe20000400000 */
[----:B------:R-:W-:Y:S01]  /*dca0*/  F2FP.F16.F32.PACK_AB R61, RZ, R61 ;  /* 0x0000003dff3d723e */ /* 0x000fe200000000ff */
[-C--:B------:R-:W-:Y:S01]  /*dcb0*/  FMUL R53, R53, R185.reuse ;  /* 0x000000b935357220 */ /* 0x080fe20000400000 */
[----:B------:R-:W-:Y:S01]  /*dcc0*/  F2FP.F16.F32.PACK_AB R60, RZ, R60 ;  /* 0x0000003cff3c723e */ /* 0x000fe200000000ff */
[----:B------:R0:W-:Y:S01]  /*dcd0*/  @P4 STG.E.U16 desc[UR40][R20.64+0x20], R2 ;  /* 0x0000200214004986 */ /* 0x0001e2000c101528 */
[----:B------:R-:W-:Y:S01]  /*dce0*/  ISETP.GT.AND P4, PT, R3, 0x108, P2 ;  /* 0x000001080300780c */ /* 0x000fe20001784270 */
[-C--:B------:R-:W-:Y:S01]  /*dcf0*/  FMUL R54, R54, R185.reuse ;  /* 0x000000b936367220 */ /* 0x080fe20000400000 */
[----:B------:R-:W-:Y:S01]  /*dd00*/  F2FP.F16.F32.PACK_AB R62, RZ, R62 ;  /* 0x0000003eff3e723e */ /* 0x000fe200000000ff */
[----:B------:R1:W-:Y:S01]  /*dd10*/  @P5 STG.E.U16 desc[UR40][R20.64+0x22], R129 ;  /* 0x0000228114005986 */ /* 0x0003e2000c101528 */
[----:B------:R-:W-:Y:S01]  /*dd20*/  IADD3 R128, P5, R11, R20, RZ ;  /* 0x000000140b807210 */ /* 0x000fe20007fbe0ff */
[----:B------:R-:W-:Y:S01]  /*dd30*/  FMUL R55, R55, R185 ;  /* 0x000000b937377220 */ /* 0x000fe20000400000 */
[----:B------:R-:W-:Y:S01]  /*dd40*/  F2FP.F16.F32.PACK_AB R63, RZ, R63 ;  /* 0x0000003fff3f723e */ /* 0x000fe200000000ff */
[-C--:B------:R-:W-:Y:S01]  /*dd50*/  FMUL R40, R40, R185.reuse ;  /* 0x000000b928287220 */ /* 0x080fe20000400000 */
[----:B------:R-:W-:Y:S01]  /*dd60*/  F2FP.F16.F32.PACK_AB R48, RZ, R48 ;  /* 0x00000030ff30723e */ /* 0x000fe200000000ff */
[----:B------:R-:W-:Y:S01]  /*dd70*/  FMUL R41, R41, R185 ;  /* 0x000000b929297220 */ /* 0x000fe20000400000 */
[----:B------:R-:W-:Y:S01]  /*dd80*/  F2FP.F16.F32.PACK_AB R49, RZ, R49 ;  /* 0x00000031ff31723e */ /* 0x000fe200000000ff */
[----:B------:R-:W-:Y:S01]  /*dd90*/  FMUL R42, R42, R185 ;  /* 0x000000b92a2a7220 */ /* 0x000fe20000400000 */
[----:B0-----:R-:W-:Y:S01]  /*dda0*/  F2FP.F16.F32.PACK_AB R2, RZ, R131 ;  /* 0x00000083ff02723e */ /* 0x001fe200000000ff */
[-C--:B------:R-:W-:Y:S01]  /*ddb0*/  FMUL R43, R43, R185.reuse ;  /* 0x000000b92b2b7220 */ /* 0x080fe20000400000 */
[----:B------:R-:W-:Y:S01]  /*ddc0*/  F2FP.F16.F32.PACK_AB R50, RZ, R50 ;  /* 0x00000032ff32723e */ /* 0x000fe200000000ff */
[----:B-1----:R-:W-:Y:S01]  /*ddd0*/  IMAD.X R129, R9, 0x1, R21, P5 ;  /* 0x0000000109817824 */ /* 0x002fe200028e0615 */
[----:B------:R-:W-:Y:S01]  /*dde0*/  ISETP.GT.AND P5, PT, R3, 0x108, P3 ;  /* 0x000001080300780c */ /* 0x000fe20001fa4270 */
[----:B------:R-:W-:Y:S01]  /*ddf0*/  FMUL R44, R44, R185 ;  /* 0x000000b92c2c7220 */ /* 0x000fe20000400000 */
[----:B------:R-:W-:Y:S01]  /*de00*/  F2FP.F16.F32.PACK_AB R51, RZ, R51 ;  /* 0x00000033ff33723e */ /* 0x000fe200000000ff */
[----:B------:R-:W-:Y:S01]  /*de10*/  FMUL R45, R45, R185 ;  /* 0x000000b92d2d7220 */ /* 0x000fe20000400000 */
[----:B------:R-:W-:Y:S01]  /*de20*/  @P4 STG.E.U16 desc[UR40][R128.64+0x20], R19 ;  /* 0x0000201380004986 */ /* 0x000fe2000c101528 */
[----:B------:R-:W-:Y:S01]  /*de30*/  IADD3 R130, P4, R20, R11, RZ ;  /* 0x0000000b14827210 */ /* 0x000fe20007f9e0ff */
[-C--:B------:R-:W-:Y:S01]  /*de40*/  FMUL R46, R46, R185.reuse ;  /* 0x000000b92e2e7220 */ /* 0x080fe20000400000 */
[----:B------:R-:W-:Y:S01]  /*de50*/  F2FP.F16.F32.PACK_AB R52, RZ, R52 ;  /* 0x00000034ff34723e */ /* 0x000fe200000000ff */
[----:B------:R-:W-:Y:S01]  /*de60*/  FMUL R47, R47, R185 ;  /* 0x000000b92f2f7220 */ /* 0x000fe20000400000 */
[----:B------:R-:W-:Y:S01]  /*de70*/  F2FP.F16.F32.PACK_AB R53, RZ, R53 ;  /* 0x00000035ff35723e */ /* 0x000fe200000000ff */
[----:B------:R-:W-:Y:S01]  /*de80*/  IMAD.X R131, R21, 0x1, R9, P4 ;  /* 0x0000000115837824 */ /* 0x000fe200020e0609 */
[----:B------:R-:W-:Y:S01]  /*de90*/  ISETP.GT.AND P4, PT, R3, 0x100, P0 ;  /* 0x000001000300780c */ /* 0x000fe20000784270 */
[-C--:B------:R-:W-:Y:S01]  /*dea0*/  FMUL R32, R32, R185.reuse ;  /* 0x000000b920207220 */ /* 0x080fe20000400000 */
[----:B------:R-:W-:Y:S01]  /*deb0*/  F2FP.F16.F32.PACK_AB R54, RZ, R54 ;  /* 0x00000036ff36723e */ /* 0x000fe200000000ff */
[-C--:B------:R-:W-:Y:S01]  /*dec0*/  FMUL R33, R33, R185.reuse ;  /* 0x000000b921217220 */ /* 0x080fe20000400000 */
        /* <DEDUP_REMOVED lines=9> */
[----:B------:R1:W-:Y:S01]  /*df60*/  @P4 STG.E.U16 desc[UR40][R20.64+0x30], R132 ;  /* 0x0000308414004986 */ /* 0x0003e2000c101528 */
        /* <DEDUP_REMOVED lines=14> */
[C---:B------:R-:W-:Y:S01]  /*e050*/  ISETP.GT.AND P4, PT, R3.reuse, 0x180, P2 ;  /* 0x000001800300780c */ /* 0x040fe20001784270 */
[-C--:B------:R-:W-:Y:S01]  /*e060*/  FMUL R28, R28, R185.reuse ;  /* 0x000000b91c1c7220 */ /* 0x080fe20000400000 */
[----:B------:R-:W-:Y:S01]  /*e070*/  ISETP.GT.AND P2, PT, R3, 0x188, P2 ;  /* 0x000001880300780c */ /* 0x000fe20001744270 */
[-C--:B------:R-:W-:Y:S01]  /*e080*/  FMUL R29, R29, R185.reuse ;  /* 0x000000b91d1d7220 */ /* 0x080fe20000400000 */
[----:B------:R1:W-:Y:S01]  /*e090*/  @P5 STG.E.U16 desc[UR40][R128.64+0x32], R135 ;  /* 0x0000328780005986 */ /* 0x0003e2000c101528 */
[----:B0-----:R-:W-:Y:S01]  /*e0a0*/  IADD3 R130, P5, R8, R20, RZ ;  /* 0x0000001408827210 */ /* 0x001fe20007fbe0ff */
[-C--:B------:R-:W-:Y:S01]  /*e0b0*/  FMUL R30, R30, R185.reuse ;  /* 0x000000b91e1e7220 */ /* 0x080fe20000400000 */
[----:B------:R-:W-:Y:S01]  /*e0c0*/  F2FP.F16.F32.PACK_AB R46, RZ, R46 ;  /* 0x0000002eff2e723e */ /* 0x000fe200000000ff */
[----:B------:R-:W-:Y:S01]  /*e0d0*/  FMUL R31, R31, R185 ;  /* 0x000000b91f1f7220 */ /* 0x000fe20000400000 */
[----:B------:R-:W-:Y:S01]  /*e0e0*/  F2FP.F16.F32.PACK_AB R47, RZ, R47 ;  /* 0x0000002fff2f723e */ /* 0x000fe200000000ff */
[----:B------:R-:W-:Y:S01]  /*e0f0*/  IMAD.X R131, R10, 0x1, R21, P5 ;  /* 0x000000010a837824 */ /* 0x000fe200028e0615 */
[----:B------:R-:W-:-:S02]  /*e100*/  IADD3 R8, P5, R11, R130, RZ ;  /* 0x000000820b087210 */ /* 0x000fc40007fbe0ff */
[----:B------:R-:W-:Y:S02]  /*e110*/  F2FP.F16.F32.PACK_AB R32, RZ, R32 ;  /* 0x00000020ff20723e */ /* 0x000fe400000000ff */
[----:B------:R1:W-:Y:S01]  /*e120*/  @P4 STG.E.U16 desc[UR40][R130.64+0x20], R120 ;  /* 0x0000207882004986 */ /* 0x0003e2000c101528 */
[----:B------:R-:W-:Y:S01]  /*e130*/  ISETP.GT.AND P4, PT, R3, 0x180, P3 ;  /* 0x000001800300780c */ /* 0x000fe20001f84270 */
[----:B------:R-:W-:Y:S01]  /*e140*/  IMAD.X R9, R9, 0x1, R131, P5 ;  /* 0x0000000109097824 */ /* 0x000fe200028e0683 */
[----:B------:R-:W-:Y:S02]  /*e150*/  ISETP.GT.AND P3, PT, R3, 0x188, P3 ;  /* 0x000001880300780c */ /* 0x000fe40001f64270 */
[----:B------:R-:W-:Y:S02]  /*e160*/  F2FP.F16.F32.PACK_AB R33, RZ, R33 ;  /* 0x00000021ff21723e */ /* 0x000fe400000000ff */
[----:B------:R-:W-:Y:S02]  /*e170*/  F2FP.F16.F32.PACK_AB R34, RZ, R34 ;  /* 0x00000022ff22723e */ /* 0x000fe400000000ff */
[----:B------:R-:W-:-:S02]  /*e180*/  F2FP.F16.F32.PACK_AB R35, RZ, R35 ;  /* 0x00000023ff23723e */ /* 0x000fc400000000ff */
[----:B------:R-:W-:Y:S02]  /*e190*/  F2FP.F16.F32.PACK_AB R36, RZ, R36 ;  /* 0x00000024ff24723e */ /* 0x000fe400000000ff */
[----:B------:R-:W-:Y:S01]  /*e1a0*/  F2FP.F16.F32.PACK_AB R37, RZ, R37 ;  /* 0x00000025ff25723e */ /* 0x000fe200000000ff */
[----:B------:R1:W-:Y:S01]  /*e1b0*/  @P4 STG.E.U16 desc[UR40][R130.64+0x22], R121 ;  /* 0x0000227982004986 */ /* 0x0003e2000c101528 */
[C---:B------:R-:W-:Y:S02]  /*e1c0*/  ISETP.GT.AND P4, PT, R3.reuse, 0x180, P0 ;  /* 0x000001800300780c */ /* 0x040fe40000784270 */
[C---:B------:R-:W-:Y:S01]  /*e1d0*/  ISETP.GT.AND P0, PT, R3.reuse, 0x188, P0 ;  /* 0x000001880300780c */ /* 0x040fe20000704270 */
[----:B------:R1:W-:Y:S01]  /*e1e0*/  @P2 STG.E.U16 desc[UR40][R8.64+0x20], R122 ;  /* 0x0000207a08002986 */ /* 0x0003e2000c101528 */
[C---:B------:R-:W-:Y:S02]  /*e1f0*/  ISETP.GT.AND P2, PT, R3.reuse, 0x180, P1 ;  /* 0x000001800300780c */ /* 0x040fe40000f44270 */
[----:B------:R-:W-:Y:S01]  /*e200*/  ISETP.GT.AND P1, PT, R3, 0x188, P1 ;  /* 0x000001880300780c */ /* 0x000fe20000f24270 */
[----:B------:R1:W-:Y:S01]  /*e210*/  @P3 STG.E.U16 desc[UR40][R136.64+0x22], R123 ;  /* 0x0000227b88003986 */ /* 0x0003e2000c101528 */
[----:B------:R-:W-:-:S02]  /*e220*/  ISETP.GT.AND P3, PT, R0, 0x20, PT ;  /* 0x000000200000780c */ /* 0x000fc40003f64270 */
[----:B------:R-:W-:Y:S02]  /*e230*/  F2FP.F16.F32.PACK_AB R38, RZ, R38 ;  /* 0x00000026ff26723e */ /* 0x000fe400000000ff */
[C---:B------:R-:W-:Y:S01]  /*e240*/  ISETP.GT.AND P5, PT, R3.reuse, 0x8, P3 ;  /* 0x000000080300780c */ /* 0x040fe20001fa4270 */
[----:B------:R1:W-:Y:S01]  /*e250*/  @P4 STG.E.U16 desc[UR40][R130.64+0x30], R124 ;  /* 0x0000307c82004986 */ /* 0x0003e2000c101528 */
[----:B------:R-:W-:Y:S02]  /*e260*/  F2FP.F16.F32.PACK_AB R39, RZ, R39 ;  /* 0x00000027ff27723e */ /* 0x000fe400000000ff */
[----:B------:R-:W-:Y:S01]  /*e270*/  F2FP.F16.F32.PACK_AB R24, RZ, R24 ;  /* 0x00000018ff18723e */ /* 0x000fe200000000ff */
[----:B------:R1:W-:Y:S01]  /*e280*/  @P2 STG.E.U16 desc[UR40][R130.64+0x32], R125 ;  /* 0x0000327d82002986 */ /* 0x0003e2000c101528 */
[----:B------:R-:W-:Y:S02]  /*e290*/  ISETP.GT.AND P2, PT, R0, 0x21, PT ;  /* 0x000000210000780c */ /* 0x000fe40003f44270 */
[----:B------:R-:W-:Y:S01]  /*e2a0*/  F2FP.F16.F32.PACK_AB R25, RZ, R25 ;  /* 0x00000019ff19723e */ /* 0x000fe200000000ff */
[----:B------:R1:W-:Y:S01]  /*e2b0*/  @P0 STG.E.U16 desc[UR40][R8.64+0x30], R126 ;  /* 0x0000307e08000986 */ /* 0x0003e2000c101528 */
[----:B------:R-:W-:-:S02]  /*e2c0*/  ISETP.GT.AND P0, PT, R3, RZ, P3 ;  /* 0x000000ff0300720c */ /* 0x000fc40001f04270 */
[C---:B------:R-:W-:Y:S01]  /*e2d0*/  ISETP.GT.AND P4, PT, R3.reuse, RZ, P2 ;  /* 0x000000ff0300720c */ /* 0x040fe20001784270 */
[----:B------:R1:W-:Y:S01]  /*e2e0*/  @P1 STG.E.U16 desc[UR40][R8.64+0x32], R127 ;  /* 0x0000327f08001986 */ /* 0x0003e2000c101528 */
[----:B------:R-:W-:Y:S02]  /*e2f0*/  ISETP.GT.AND P1, PT, R3, 0x8, P2 ;  /* 0x000000080300780c */ /* 0x000fe40001724270 */
[----:B------:R-:W-:Y:S02]  /*e300*/  F2FP.F16.F32.PACK_AB R26, RZ, R26 ;  /* 0x0000001aff1a723e */ /* 0x000fe400000000ff */
[----:B------:R-:W-:Y:S02]  /*e310*/  F2FP.F16.F32.PACK_AB R27, RZ, R27 ;  /* 0x0000001bff1b723e */ /* 0x000fe400000000ff */
[----:B------:R-:W-:Y:S02]  /*e320*/  F2FP.F16.F32.PACK_AB R28, RZ, R28 ;  /* 0x0000001cff1c723e */ /* 0x000fe400000000ff */
[----:B------:R-:W-:Y:S01]  /*e330*/  F2FP.F16.F32.PACK_AB R29, RZ, R29 ;  /* 0x0000001dff1d723e */ /* 0x000fe200000000ff */
[----:B------:R1:W-:Y:S01]  /*e340*/  @P0 STG.E.U16 desc[UR40][R4.64+0x40], R112 ;  /* 0x0000407004000986 */ /* 0x0003e2000c101528 */
[----:B------:R-:W-:-:S02]  /*e350*/  ISETP.GT.AND P0, PT, R0, 0x28, PT ;  /* 0x000000280000780c */ /* 0x000fc40003f04270 */
[----:B------:R-:W-:Y:S01]  /*e360*/  F2FP.F16.F32.PACK_AB R30, RZ, R30 ;  /* 0x0000001eff1e723e */ /* 0x000fe200000000ff */
[----:B------:R1:W-:Y:S01]  /*e370*/  @P4 STG.E.U16 desc[UR40][R4.64+0x42], R113 ;  /* 0x0000427104004986 */ /* 0x0003e2000c101528 */
[----:B------:R-:W-:-:S03]  /*e380*/  F2FP.F16.F32.PACK_AB R31, RZ, R31 ;  /* 0x0000001fff1f723e */ /* 0x000fc600000000ff */
[----:B------:R1:W-:Y:S01]  /*e390*/  @P1 STG.E.U16 desc[UR40][R12.64+0x42], R115 ;  /* 0x000042730c001986 */ /* 0x0003e2000c101528 */
[----:B------:R-:W-:-:S03]  /*e3a0*/  ISETP.GT.AND P1, PT, R0, 0x29, PT ;  /* 0x000000290000780c */ /* 0x000fc60003f24270 */
[----:B------:R1:W-:Y:S01]  /*e3b0*/  @P5 STG.E.U16 desc[UR40][R12.64+0x40], R114 ;  /* 0x000040720c005986 */ /* 0x0003e2000c101528 */
[C---:B------:R-:W-:Y:S02]  /*e3c0*/  ISETP.GT.AND P5, PT, R3.reuse, RZ, P0 ;  /* 0x000000ff0300720c */ /* 0x040fe400007a4270 */
[----:B------:R-:W-:-:S11]  /*e3d0*/  ISETP.GT.AND P4, PT, R3, RZ, P1 ;  /* 0x000000ff0300720c */ /* 0x000fd60000f84270 */
[----:B------:R1:W-:Y:S01]  /*e3e0*/  @P5 STG.E.U16 desc[UR40][R4.64+0x50], R116 ;  /* 0x0000507404005986 */ /* 0x0003e2000c101528 */
[----:B------:R-:W-:-:S03]  /*e3f0*/  ISETP.GT.AND P5, PT, R3, 0x8, P0 ;  /* 0x000000080300780c */ /* 0x000fc600007a4270 */
[----:B------:R1:W-:Y:S01]  /*e400*/  @P4 STG.E.U16 desc[UR40][R4.64+0x52], R117 ;  /* 0x0000527504004986 */ /* 0x0003e2000c101528 */
[----:B------:R-:W-:-:S09]  /*e410*/  ISETP.GT.AND P4, PT, R3, 0x8, P1 ;  /* 0x000000080300780c */ /* 0x000fd20000f84270 */
        /* <DEDUP_REMOVED lines=33> */
[C---:B------:R-:W-:Y:S02]  /*e630*/  ISETP.GT.AND P5, PT, R3.reuse, 0x180, P3 ;  /* 0x000001800300780c */ /* 0x040fe40001fa4270 */
[C---:B------:R-:W-:Y:S01]  /*e640*/  ISETP.GT.AND P3, PT, R3.reuse, 0x188, P3 ;  /* 0x000001880300780c */ /* 0x040fe20001f64270 */
[----:B------:R1:W-:Y:S01]  /*e650*/  @P4 STG.E.U16 desc[UR40][R128.64+0x52], R103 ;  /* 0x0000526780004986 */ /* 0x0003e2000c101528 */
[C---:B------:R-:W-:Y:S02]  /*e660*/  ISETP.GT.AND P4, PT, R3.reuse, 0x180, P2 ;  /* 0x000001800300780c */ /* 0x040fe40001784270 */
[----:B------:R-:W-:-:S07]  /*e670*/  ISETP.GT.AND P2, PT, R3, 0x188, P2 ;  /* 0x000001880300780c */ /* 0x000fce0001744270 */
[----:B------:R1:W-:Y:S04]  /*e680*/  @P5 STG.E.U16 desc[UR40][R130.64+0x40], R88 ;  /* 0x0000405882005986 */ /* 0x0003e8000c101528 */
[----:B------:R1:W-:Y:S01]  /*e690*/  @P4 STG.E.U16 desc[UR40][R130.64+0x42], R89 ;  /* 0x0000425982004986 */ /* 0x0003e2000c101528 */
[C---:B------:R-:W-:Y:S02]  /*e6a0*/  ISETP.GT.AND P4, PT, R3.reuse, 0x180, P0 ;  /* 0x000001800300780c */ /* 0x040fe40000784270 */
[C---:B------:R-:W-:Y:S01]  /*e6b0*/  ISETP.GT.AND P0, PT, R3.reuse, 0x188, P0 ;  /* 0x000001880300780c */ /* 0x040fe20000704270 */
[----:B------:R1:W-:Y:S01]  /*e6c0*/  @P3 STG.E.U16 desc[UR40][R8.64+0x40], R90 ;  /* 0x0000405a08003986 */ /* 0x0003e2000c101528 */
[C---:B------:R-:W-:Y:S02]  /*e6d0*/  ISETP.GT.AND P3, PT, R3.reuse, 0x180, P1 ;  /* 0x000001800300780c */ /* 0x040fe40000f64270 */
[----:B------:R-:W-:Y:S01]  /*e6e0*/  ISETP.GT.AND P1, PT, R3, 0x188, P1 ;  /* 0x000001880300780c */ /* 0x000fe20000f24270 */
[----:B------:R1:W-:Y:S01]  /*e6f0*/  @P2 STG.E.U16 desc[UR40][R8.64+0x42], R91 ;  /* 0x0000425b08002986 */ /* 0x0003e2000c101528 */
[----:B------:R-:W-:-:S05]  /*e700*/  ISETP.GT.AND P2, PT, R0, 0x31, PT ;  /* 0x000000310000780c */ /* 0x000fca0003f44270 */
[----:B------:R1:W-:Y:S01]  /*e710*/  @P4 STG.E.U16 desc[UR40][R130.64+0x50], R92 ;  /* 0x0000505c82004986 */ /* 0x0003e2000c101528 */
[----:B------:R-:W-:-:S03]  /*e720*/  ISETP.GT.AND P4, PT, R3, RZ, P2 ;  /* 0x000000ff0300720c */ /* 0x000fc60001784270 */
[----:B------:R1:W-:Y:S01]  /*e730*/  @P3 STG.E.U16 desc[UR40][R130.64+0x52], R93 ;  /* 0x0000525d82003986 */ /* 0x0003e2000c101528 */
[----:B------:R-:W-:-:S03]  /*e740*/  ISETP.GT.AND P3, PT, R0, 0x30, PT ;  /* 0x000000300000780c */ /* 0x000fc60003f64270 */
[----:B------:R1:W-:Y:S01]  /*e750*/  @P0 STG.E.U16 desc[UR40][R8.64+0x50], R94 ;  /* 0x0000505e08000986 */ /* 0x0003e2000c101528 */
[C---:B------:R-:W-:Y:S02]  /*e760*/  ISETP.GT.AND P0, PT, R3.reuse, RZ, P3 ;  /* 0x000000ff0300720c */ /* 0x040fe40001f04270 */
[C---:B------:R-:W-:Y:S01]  /*e770*/  ISETP.GT.AND P5, PT, R3.reuse, 0x8, P3 ;  /* 0x000000080300780c */ /* 0x040fe20001fa4270 */
[----:B------:R1:W-:Y:S01]  /*e780*/  @P1 STG.E.U16 desc[UR40][R8.64+0x52], R95 ;  /* 0x0000525f08001986 */ /* 0x0003e2000c101528 */
[----:B------:R-:W-:-:S03]  /*e790*/  ISETP.GT.AND P1, PT, R3, 0x8, P2 ;  /* 0x000000080300780c */ /* 0x000fc60001724270 */
[----:B------:R1:W-:Y:S06]  /*e7a0*/  @P4 STG.E.U16 desc[UR40][R4.64+0x62], R81 ;  /* 0x0000625104004986 */ /* 0x0003ec000c101528 */
[----:B------:R1:W-:Y:S01]  /*e7b0*/  @P0 STG.E.U16 desc[UR40][R4.64+0x60], R80 ;  /* 0x0000605004000986 */ /* 0x0003e2000c101528 */
[----:B------:R-:W-:-:S03]  /*e7c0*/  ISETP.GT.AND P0, PT, R0, 0x38, PT ;  /* 0x000000380000780c */ /* 0x000fc60003f04270 */
        /* <DEDUP_REMOVED lines=57> */
[----:B------:R-:W-:-:S03]  /*eb60*/  ISETP.GT.AND P4, PT, R3, 0x8, P2 ;  /* 0x000000080300780c */ /* 0x000fc60001784270 */
[----:B------:R1:W-:Y:S01]  /*eb70*/  @P3 STG.E.U16 desc[UR40][R130.64+0x72], R61 ;  /* 0x0000723d82003986 */ /* 0x0003e2000c101528 */
[----:B------:R-:W-:-:S03]  /*eb80*/  ISETP.GT.AND P3, PT, R0, 0x41, PT ;  /* 0x000000410000780c */ /* 0x000fc60003f64270 */
[----:B------:R1:W-:Y:S01]  /*eb90*/  @P0 STG.E.U16 desc[UR40][R8.64+0x70], R62 ;  /* 0x0000703e08000986 */ /* 0x0003e2000c101528 */
[C---:B------:R-:W-:Y:S02]  /*eba0*/  ISETP.GT.AND P0, PT, R3.reuse, RZ, P2 ;  /* 0x000000ff0300720c */ /* 0x040fe40001704270 */
[C---:B------:R-:W-:Y:S01]  /*ebb0*/  ISETP.GT.AND P5, PT, R3.reuse, 0x8, P3 ;  /* 0x000000080300780c */ /* 0x040fe20001fa4270 */
[----:B------:R1:W-:Y:S01]  /*ebc0*/  @P1 STG.E.U16 desc[UR40][R8.64+0x72], R63 ;  /* 0x0000723f08001986 */ /* 0x0003e2000c101528 */
[----:B------:R-:W-:-:S09]  /*ebd0*/  ISETP.GT.AND P1, PT, R3, RZ, P3 ;  /* 0x000000ff0300720c */ /* 0x000fd20001f24270 */
[----:B------:R1:W-:Y:S01]  /*ebe0*/  @P0 STG.E.U16 desc[UR40][R4.64+0x80], R48 ;  /* 0x0000803004000986 */ /* 0x0003e2000c101528 */
[----:B------:R-:W-:-:S03]  /*ebf0*/  ISETP.GT.AND P0, PT, R0, 0x49, PT ;  /* 0x000000490000780c */ /* 0x000fc60003f04270 */
[----:B------:R1:W-:Y:S01]  /*ec00*/  @P1 STG.E.U16 desc[UR40][R4.64+0x82], R49 ;  /* 0x0000823104001986 */ /* 0x0003e2000c101528 */
[----:B------:R-:W-:-:S03]  /*ec10*/  ISETP.GT.AND P1, PT, R0, 0x48, PT ;  /* 0x000000480000780c */ /* 0x000fc60003f24270 */
[----:B------:R1:W-:Y:S01]  /*ec20*/  @P4 STG.E.U16 desc[UR40][R12.64+0x80], R50 ;  /* 0x000080320c004986 */ /* 0x0003e2000c101528 */
[----:B------:R-:W-:-:S03]  /*ec30*/  ISETP.GT.AND P4, PT, R3, RZ, P0 ;  /* 0x000000ff0300720c */ /* 0x000fc60000784270 */
[----:B------:R1:W-:Y:S01]  /*ec40*/  @P5 STG.E.U16 desc[UR40][R12.64+0x82], R51 ;  /* 0x000082330c005986 */ /* 0x0003e2000c101528 */
[----:B------:R-:W-:-:S09]  /*ec50*/  ISETP.GT.AND P5, PT, R3, RZ, P1 ;  /* 0x000000ff0300720c */ /* 0x000fd20000fa4270 */
        /* <DEDUP_REMOVED lines=42> */
[----:B------:R1:W-:Y:S01]  /*ef00*/  @P4 STG.E.U16 desc[UR40][R130.64+0x80], R24 ;  /* 0x0000801882004986 */ /* 0x0003e2000c101528 */
[C---:B------:R-:W-:Y:S02]  /*ef10*/  ISETP.GT.AND P4, PT, R3.reuse, 0x180, P0 ;  /* 0x000001800300780c */ /* 0x040fe40000784270 */
[C---:B------:R-:W-:Y:S01]  /*ef20*/  ISETP.GT.AND P0, PT, R3.reuse, 0x188, P0 ;  /* 0x000001880300780c */ /* 0x040fe20000704270 */
[----:B------:R1:W-:Y:S01]  /*ef30*/  @P5 STG.E.U16 desc[UR40][R130.64+0x82], R25 ;  /* 0x0000821982005986 */ /* 0x0003e2000c101528 */
[C---:B------:R-:W-:Y:S02]  /*ef40*/  ISETP.GT.AND P5, PT, R3.reuse, 0x180, P1 ;  /* 0x000001800300780c */ /* 0x040fe40000fa4270 */
[----:B------:R-:W-:Y:S01]  /*ef50*/  ISETP.GT.AND P1, PT, R3, 0x188, P1 ;  /* 0x000001880300780c */ /* 0x000fe20000f24270 */
[----:B------:R1:W-:Y:S04]  /*ef60*/  @P2 STG.E.U16 desc[UR40][R8.64+0x80], R26 ;  /* 0x0000801a08002986 */ /* 0x0003e8000c101528 */
[----:B------:R1:W-:Y:S04]  /*ef70*/  @P3 STG.E.U16 desc[UR40][R8.64+0x82], R27 ;  /* 0x0000821b08003986 */ /* 0x0003e8000c101528 */
[----:B------:R1:W-:Y:S04]  /*ef80*/  @P4 STG.E.U16 desc[UR40][R130.64+0x92], R29 ;  /* 0x0000921d82004986 */ /* 0x0003e8000c101528 */
[----:B------:R1:W-:Y:S04]  /*ef90*/  @P5 STG.E.U16 desc[UR40][R130.64+0x90], R28 ;  /* 0x0000901c82005986 */ /* 0x0003e8000c101528 */
[----:B------:R1:W-:Y:S04]  /*efa0*/  @P1 STG.E.U16 desc[UR40][R8.64+0x90], R30 ;  /* 0x0000901e08001986 */ /* 0x0003e8000c101528 */
[----:B------:R1:W-:Y:S02]  /*efb0*/  @P0 STG.E.U16 desc[UR40][R8.64+0x92], R31 ;  /* 0x0000921f08000986 */ /* 0x0003e4000c101528 */
.L_x_334:
[----:B------:R-:W-:Y:S05]  /*efc0*/  BSYNC B0 ;  /* 0x0000000000007941 */ /* 0x000fea0003800000 */
.L_x_28:
[----:B------:R-:W-:Y:S01]  /*efd0*/  ULDC UR4, c[0x0][0xc] ;  /* 0x0000030000047ab9 */ /* 0x000fe20000000800 */
[----:B------:R-:W-:Y:S01]  /*efe0*/  ULDC UR5, c[0x0][0x10] ;  /* 0x0000040000057ab9 */ /* 0x000fe20000000800 */
[----:B------:R-:W2:Y:S01]  /*eff0*/  LDC R3, c[0x0][0x14] ;  /* 0x00000500ff037b82 */ /* 0x000ea20000000800 */
[----:B------:R-:W-:Y:S01]  /*f000*/  UIMAD.WIDE.U32 UR4, UR4, UR5, URZ ;  /* 0x00000005040472a5 */ /* 0x000fe2000f8e003f */
[----:B------:R-:W-:Y:S01]  /*f010*/  IMAD.MOV.U32 R19, RZ, RZ, R17 ;  /* 0x000000ffff137224 */ /* 0x000fe200078e0011 */
[----:B0-----:R-:W-:Y:S01]  /*f020*/  PRMT R0, RZ, 0x7610, R0 ;  /* 0x00007610ff007816 */ /* 0x001fe20000000000 */
[----:B------:R-:W-:-:S03]  /*f030*/  IMAD.MOV.U32 R2, RZ, RZ, -0x1 ;  /* 0xffffffffff027424 */ /* 0x000fc600078e00ff */
[----:B--2---:R-:W-:-:S04]  /*f040*/  IMAD.WIDE.U32 R18, R3, UR4, R18 ;  /* 0x0000000403127c25 */ /* 0x004fc8000f8e0012 */
[----:B------:R-:W-:Y:S01]  /*f050*/  IMAD R3, R3, UR5, RZ ;  /* 0x0000000503037c24 */ /* 0x000fe2000f8e02ff */
[----:B------:R-:W-:Y:S02]  /*f060*/  ULDC.64 UR4, c[0x0][0x650] ;  /* 0x0001940000047ab9 */ /* 0x000fe40000000a00 */
[----:B------:R-:W-:Y:S01]  /*f070*/  ISETP.GE.U32.AND P0, PT, R18, UR4, PT ;  /* 0x0000000412007c0c */ /* 0x000fe2000bf06070 */
[----:B------:R-:W-:Y:S02]  /*f080*/  IMAD.IADD R17, R19, 0x1, R3 ;  /* 0x0000000113117824 */ /* 0x000fe400078e0203 */
[----:B------:R-:W-:-:S03]  /*f090*/  IMAD.MOV.U32 R19, RZ, RZ, -0x1 ;  /* 0xffffffffff137424 */ /* 0x000fc600078e00ff */
[----:B------:R-:W-:-:S13]  /*f0a0*/  ISETP.GE.U32.AND.EX P0, PT, R17, UR5, PT, P0 ;  /* 0x0000000511007c0c */ /* 0x000fda000bf06100 */
[----:B------:R-:W-:Y:S05]  /*f0b0*/  @P0 BRA `(.L_x_335) ;  /* 0x0000000400700947 */ /* 0x000fea0003800000 */
[----:B------:R-:W0:Y:S01]  /*f0c0*/  S2R R10, SR_CTAID.X ;  /* 0x00000000000a7919 */ /* 0x000e220000002500 */
[----:B-1----:R-:W1:Y:S01]  /*f0d0*/  LDC.64 R8, c[0x0][0x628] ;  /* 0x00018a00ff087b82 */ /* 0x002e620000000a00 */
[----:B------:R-:W-:Y:S01]  /*f0e0*/  ULDC UR4, c[0x0][0x150] ;  /* 0x0000540000047ab9 */ /* 0x000fe20000000800 */
[----:B------:R-:W-:Y:S01]  /*f0f0*/  IMAD.MOV.U32 R6, RZ, RZ, R18 ;  /* 0x000000ffff067224 */ /* 0x000fe200078e0012 */
[----:B------:R-:W2:Y:S01]  /*f100*/  S2R R20, SR_CTAID.Y ;  /* 0x0000000000147919 */ /* 0x000ea20000002600 */
[----:B------:R-:W-:-:S04]  /*f110*/  IMAD.MOV.U32 R7, RZ, RZ, R17 ;  /* 0x000000ffff077224 */ /* 0x000fc800078e0011 */
[----:B------:R-:W2:Y:S08]  /*f120*/  LDC R15, c[0x0][0x144] ;  /* 0x00005100ff0f7b82 */ /* 0x000eb00000000800 */
[----:B------:R-:W2:Y:S08]  /*f130*/  LDC R0, c[0x0][0x630] ;  /* 0x00018c00ff007b82 */ /* 0x000eb00000000800 */
[----:B---3--:R-:W3:Y:S01]  /*f140*/  LDC.64 R12, c[0x0][0x620] ;  /* 0x00018800ff0c7b82 */ /* 0x008ee20000000a00 */
[----:B-1----:R-:W-:-:S04]  /*f150*/  ISETP.NE.U32.AND P0, PT, R8, RZ, PT ;  /* 0x000000ff0800720c */ /* 0x002fc80003f05070 */
[----:B------:R-:W-:Y:S02]  /*f160*/  ISETP.NE.AND.EX P0, PT, R9, RZ, PT, P0 ;  /* 0x000000ff0900720c */ /* 0x000fe40003f05300 */
[----:B0-----:R-:W-:-:S05]  /*f170*/  I2FP.F32.U32 R2, R10 ;  /* 0x0000000a00027245 */ /* 0x001fca0000201000 */
[----:B------:R-:W-:-:S04]  /*f180*/  FMUL R2, R2, UR4 ;  /* 0x0000000402027c20 */ /* 0x000fc80008400000 */
[----:B------:R0:W1:Y:S02]  /*f190*/  F2I.U32.TRUNC.NTZ R14, R2 ;  /* 0x00000002000e7305 */ /* 0x000064000020f000 */
[----:B--2---:R-:W-:Y:S05]  /*f1a0*/  @!P0 BRA `(.L_x_336) ;  /* 0x0000000000288947 */ /* 0x004fea0003800000 */
[----:B------:R-:W2:Y:S02]  /*f1b0*/  LDC R3, c[0x0][0x634] ;  /* 0x00018d00ff037b82 */ /* 0x000ea40000000800 */
[----:B--2---:R-:W-:-:S05]  /*f1c0*/  IADD3 R7, P0, R18, R3, RZ ;  /* 0x0000000312077210 */ /* 0x004fca0007f1e0ff */
[----:B------:R-:W-:-:S04]  /*f1d0*/  IMAD.X R11, RZ, RZ, R17, P0 ;  /* 0x000000ffff0b7224 */ /* 0x000fc800000e0611 */
[----:B0-----:R-:W-:-:S04]  /*f1e0*/  IMAD.WIDE.U32 R2, R11, R8, RZ ;  /* 0x000000080b027225 */ /* 0x001fc800078e00ff */
[----:B------:R-:W-:-:S04]  /*f1f0*/  IMAD.WIDE.U32 R4, P0, R7, R9, R2 ;  /* 0x0000000907047225 */ /* 0x000fc80007800002 */
[----:B------:R-:W-:-:S04]  /*f200*/  IMAD.WIDE.U32 R2, R7, R8, RZ ;  /* 0x0000000807027225 */ /* 0x000fc800078e00ff */
[----:B------:R-:W-:Y:S01]  /*f210*/  IMAD.X R7, RZ, RZ, RZ, P0 ;  /* 0x000000ffff077224 */ /* 0x000fe200000e06ff */
[----:B------:R-:W-:Y:S01]  /*f220*/  IADD3 RZ, P0, R3, R4, RZ ;  /* 0x0000000403ff7210 */ /* 0x000fe20007f1e0ff */
[----:B------:R-:W-:-:S04]  /*f230*/  IMAD.MOV.U32 R6, RZ, RZ, R5 ;  /* 0x000000ffff067224 */ /* 0x000fc800078e0005 */
[----:B------:R-:W-:-:S08]  /*f240*/  IMAD.WIDE.U32.X R6, R11, R9, R6, P0 ;  /* 0x000000090b067225 */ /* 0x000fd000000e0406 */
.L_x_336:
[----:B------:R-:W2:Y:S01]  /*f250*/  LDC.64 R24, c[0x0][0x640] ;  /* 0x00019000ff187b82 */ /* 0x000ea20000000a00 */
[-C--:B------:R-:W-:Y:S01]  /*f260*/  SHF.R.U64 R11, R6, R0.reuse, R7 ;  /* 0x00000000060b7219 */ /* 0x080fe20000001207 */
[----:B------:R-:W-:Y:S01]  /*f270*/  IMAD.MOV.U32 R19, RZ, RZ, R17 ;  /* 0x000000ffff137224 */ /* 0x000fe200078e0011 */
[----:B------:R-:W-:Y:S01]  /*f280*/  SHF.R.U32.HI R0, RZ, R0, R7 ;  /* 0x00000000ff007219 */ /* 0x000fe20000011607 */
[----:B-1----:R-:W-:Y:S01]  /*f290*/  IMAD.MOV R14, RZ, RZ, -R14 ;  /* 0x000000ffff0e7224 */ /* 0x002fe200078e0a0e */
[----:B------:R-:W-:Y:S01]  /*f2a0*/  IADD3 R5, P0, RZ, -R11, RZ ;  /* 0x8000000bff057210 */ /* 0x000fe20007f1e0ff */
[----:B------:R-:W-:Y:S01]  /*f2b0*/  ULDC UR4, c[0x0][0x154] ;  /* 0x0000550000047ab9 */ /* 0x000fe20000000800 */
[----:B------:R-:W-:Y:S01]  /*f2c0*/  IMAD.MOV.U32 R7, RZ, RZ, 0x1 ;  /* 0x00000001ff077424 */ /* 0x000fe200078e00ff */
[----:B------:R-:W1:Y:S02]  /*f2d0*/  LDC R4, c[0x0][0x618] ;  /* 0x00018600ff047b82 */ /* 0x000e640000000800 */
[----:B------:R-:W-:-:S04]  /*f2e0*/  IMAD.X R3, RZ, RZ, ~R0, P0 ;  /* 0x000000ffff037224 */ /* 0x000fc800000e0e00 */
[-C--:B---3--:R-:W-:Y:S02]  /*f2f0*/  IMAD R0, R3, R12.reuse, RZ ;  /* 0x0000000c03007224 */ /* 0x088fe400078e02ff */
[----:B------:R-:W3:Y:S01]  /*f300*/  LDC R6, c[0x0][0x608] ;  /* 0x00018200ff067b82 */ /* 0x000ee20000000800 */
[----:B0-----:R-:W-:-:S04]  /*f310*/  IMAD.WIDE.U32 R2, R5, R12, R18 ;  /* 0x0000000c05027225 */ /* 0x001fc800078e0012 */
[----:B------:R-:W-:Y:S01]  /*f320*/  IMAD R5, R5, R13, R0 ;  /* 0x0000000d05057224 */ /* 0x000fe200078e0200 */
[----:B------:R-:W-:Y:S01]  /*f330*/  I2FP.F32.U32 R0, R20 ;  /* 0x0000001400007245 */ /* 0x000fe20000201000 */
[----:B------:R-:W-:Y:S01]  /*f340*/  IMAD R19, R15, R14, R10 ;  /* 0x0000000e0f137224 */ /* 0x000fe200078e020a */
[----:B------:R-:W0:Y:S01]  /*f350*/  LDC R22, c[0x0][0x658] ;  /* 0x00019600ff167b82 */ /* 0x000e220000000800 */
[----:B------:R-:W-:Y:S01]  /*f360*/  IMAD.IADD R3, R3, 0x1, R5 ;  /* 0x0000000103037824 */ /* 0x000fe200078e0205 */
[----:B--2---:R-:W-:Y:S01]  /*f370*/  ISETP.NE.U32.AND P0, PT, R24, RZ, PT ;  /* 0x000000ff1800720c */ /* 0x004fe20003f05070 */
[----:B------:R-:W-:Y:S01]  /*f380*/  FMUL R0, R0, UR4 ;  /* 0x0000000400007c20 */ /* 0x000fe20008400000 */
[----:B------:R-:W-:Y:S02]  /*f390*/  IMAD.MOV.U32 R5, RZ, RZ, -0x1 ;  /* 0xffffffffff057424 */ /* 0x000fe400078e00ff */
[----:B------:R-:W-:Y:S01]  /*f3a0*/  ISETP.NE.AND.EX P0, PT, R25, RZ, PT, P0 ;  /* 0x000000ff1900720c */ /* 0x000fe20003f05300 */
[----:B------:R2:W0:Y:S01]  /*f3b0*/  F2I.U32.TRUNC.NTZ R12, R0 ;  /* 0x00000000000c7305 */ /* 0x000422000020f000 */
[----:B------:R-:W2:Y:S01]  /*f3c0*/  LDC R15, c[0x0][0x148] ;  /* 0x00005200ff0f7b82 */ /* 0x000ea20000000800 */
[----:B-1----:R-:W-:-:S02]  /*f3d0*/  SHF.R.U64 R10, R2, R4, R3 ;  /* 0x00000004020a7219 */ /* 0x002fc40000001203 */
[----:B------:R-:W-:-:S05]  /*f3e0*/  SHF.R.U32.HI R3, RZ, R4, R3 ;  /* 0x00000004ff037219 */ /* 0x000fca0000011603 */
[----:B------:R-:W1:Y:S01]  /*f3f0*/  LDC R14, c[0x0][0x600] ;  /* 0x00018000ff0e7b82 */ /* 0x000e620000000800 */
[-CC-:B---3--:R-:W-:Y:S02]  /*f400*/  SHF.R.U64 R8, R10, R6.reuse, R3.reuse ;  /* 0x000000060a087219 */ /* 0x188fe40000001203 */
[----:B------:R-:W-:-:S05]  /*f410*/  SHF.R.U32.HI R3, RZ, R6, R3 ;  /* 0x00000006ff037219 */ /* 0x000fca0000011603 */
[----:B------:R-:W3:Y:S01]  /*f420*/  LDC R26, c[0x0][0x648] ;  /* 0x00019200ff1a7b82 */ /* 0x000ee20000000800 */
[-CC-:B0-----:R-:W-:Y:S02]  /*f430*/  SHF.R.U64 R13, R8, R22.reuse, R3.reuse ;  /* 0x00000016080d7219 */ /* 0x181fe40000001203 */
[-C--:B------:R-:W-:Y:S02]  /*f440*/  SHF.L.U32 R5, R5, R22.reuse, RZ ;  /* 0x0000001605057219 */ /* 0x080fe400000006ff */
[-C--:B------:R-:W-:Y:S01]  /*f450*/  SHF.R.U32.HI R3, RZ, R22.reuse, R3 ;  /* 0x00000016ff037219 */ /* 0x080fe20000011603 */
[----:B------:R-:W-:Y:S01]  /*f460*/  IMAD.MOV.U32 R2, RZ, RZ, R13 ;  /* 0x000000ffff027224 */ /* 0x000fe200078e000d */
[----:B------:R-:W-:Y:S01]  /*f470*/  SHF.L.U32 R22, R7, R22, RZ ;  /* 0x0000001607167219 */ /* 0x000fe200000006ff */
[----:B------:R-:W0:Y:S01]  /*f480*/  LDC R27, c[0x0][0x638] ;  /* 0x00018e00ff1b7b82 */ /* 0x000e220000000800 */
[----:B------:R-:W-:-:S07]  /*f490*/  LOP3.LUT R21, RZ, R5, RZ, 0x33, !PT ;  /* 0x00000005ff157212 */ /* 0x000fce00078e33ff */
[----:B------:R-:W0:Y:S01]  /*f4a0*/  LDC R28, c[0x0][0x610] ;  /* 0x00018400ff1c7b82 */ /* 0x000e220000000800 */
[----:B------:R-:W-:Y:S05]  /*f4b0*/  @!P0 BRA `(.L_x_337) ;  /* 0x0000000000288947 */ /* 0x000fea0003800000 */
[----:B--2---:R-:W2:Y:S02]  /*f4c0*/  LDC R0, c[0x0][0x64c] ;  /* 0x00019300ff007b82 */ /* 0x004ea40000000800 */
[----:B--2---:R-:W-:-:S05]  /*f4d0*/  IADD3 R7, P0, R13, R0, RZ ;  /* 0x000000000d077210 */ /* 0x004fca0007f1e0ff */
        /* <DEDUP_REMOVED lines=8> */
.L_x_337:
[----:B------:R-:W4:Y:S01]  /*f560*/  LDC R4, c[0x0][0x65c] ;  /* 0x00019700ff047b82 */ /* 0x000f220000000800 */
[----:B--23--:R-:W-:Y:S01]  /*f570*/  SHF.R.U64 R0, R2, R26, R3 ;  /* 0x0000001a02007219 */ /* 0x00cfe20000001203 */
[----:B-1----:R-:W-:Y:S01]  /*f580*/  VIADD R5, R14, 0xffffffff ;  /* 0xffffffff0e057836 */ /* 0x002fe20000000000 */
[----:B------:R-:W-:Y:S01]  /*f590*/  LOP3.LUT R3, R8, R21, RZ, 0xc0, !PT ;  /* 0x0000001508037212 */ /* 0x000fe200078ec0ff */
[----:B------:R-:W-:Y:S02]  /*f5a0*/  IMAD.MOV R12, RZ, RZ, -R12 ;  /* 0x000000ffff0c7224 */ /* 0x000fe400078e0a0c */
[----:B------:R-:W-:Y:S02]  /*f5b0*/  IMAD.MOV R2, RZ, RZ, -R0 ;  /* 0x000000ffff027224 */ /* 0x000fe400078e0a00 */
[----:B------:R-:W-:Y:S01]  /*f5c0*/  IMAD R22, R22, R0, R3 ;  /* 0x0000000016167224 */ /* 0x000fe200078e0203 */
[----:B------:R-:W-:Y:S01]  /*f5d0*/  LOP3.LUT R3, R10, R5, RZ, 0xc0, !PT ;  /* 0x000000050a037212 */ /* 0x000fe200078ec0ff */
[----:B0-----:R-:W-:-:S02]  /*f5e0*/  IMAD R0, R2, R27, R13 ;  /* 0x0000001b02007224 */ /* 0x001fc400078e020d */
[----:B------:R-:W-:Y:S02]  /*f5f0*/  IMAD.MOV.U32 R2, RZ, RZ, 0x1 ;  /* 0x00000001ff027424 */ /* 0x000fe400078e00ff */
[----:B------:R-:W-:-:S03]  /*f600*/  IMAD R3, R0, R14, R3 ;  /* 0x0000000e00037224 */ /* 0x000fc600078e0203 */
[----:B------:R-:W-:Y:S01]  /*f610*/  PRMT R0, R2, 0x7610, R0 ;  /* 0x0000761002007816 */ /* 0x000fe20000000000 */
[----:B------:R-:W-:Y:S01]  /*f620*/  IMAD.MOV.U32 R2, RZ, RZ, R11 ;  /* 0x000000ffff027224 */ /* 0x000fe200078e000b */
[----:B----4-:R-:W-:-:S13]  /*f630*/  ISETP.NE.AND P0, PT, R4, 0x1, PT ;  /* 0x000000010400780c */ /* 0x010fda0003f05270 */
[----:B------:R-:W-:-:S04]  /*f640*/  @P0 IMAD R19, R15, R12, R20 ;  /* 0x0000000c0f130224 */ /* 0x000fc800078e0214 */
[----:B------:R-:W-:-:S05]  /*f650*/  IMAD R22, R22, R28, R19 ;  /* 0x0000001c16167224 */ /* 0x000fca00078e0213 */
[----:B------:R-:W-:Y:S02]  /*f660*/  SEL R19, R3, R22, !P0 ;  /* 0x0000001603137207 */ /* 0x000fe40004000000 */
[----:B------:R-:W-:-:S07]  /*f670*/  SEL R22, R22, R3, !P0 ;  /* 0x0000000316167207 */ /* 0x000fce0004000000 */
.L_x_335:
[----:B------:R-:W-:-:S13]  /*f680*/  LOP3.LUT P0, RZ, R0, 0xff, RZ, 0xc0, !PT ;  /* 0x000000ff00ff7812 */ /* 0x000fda000780c0ff */
[----:B------:R-:W-:Y:S05]  /*f690*/  @P0 BRA `(.L_x_338) ;  /* 0xffffff1800200947 */ /* 0x000fea000383ffff */
[----:B------:R-:W-:Y:S05]  /*f6a0*/  EXIT ;  /* 0x000000000000794d */ /* 0x000fea0003800000 */
.L_x_3:
[----:B0-----:R-:W-:Y:S01]  /*f6b0*/  ULDC.64 UR4, c[0x0][0x650] ;  /* 0x0001940000047ab9 */ /* 0x001fe20000000a00 */
        /* <DEDUP_REMOVED lines=25> */
.L_x_340:
[-CC-:B------:R-:W-:Y:S01]  /*f850*/  SHF.R.U64 R12, R10, R2.reuse, R11.reuse ;  /* 0x000000020a0c7219 */ /* 0x180fe2000000120b */
[----:B------:R-:W0:Y:S01]  /*f860*/  LDC R8, c[0x0][0x618] ;  /* 0x00018600ff087b82 */ /* 0x000e220000000800 */
[----:B------:R-:W-:Y:S01]  /*f870*/  SHF.R.U32.HI R2, RZ, R2, R11 ;  /* 0x00000002ff027219 */ /* 0x000fe2000001160b */
[----:B------:R-:W-:Y:S01]  /*f880*/  ULDC UR4, c[0x0][0x150] ;  /* 0x0000540000047ab9 */ /* 0x000fe20000000800 */
[----:B------:R-:W-:Y:S01]  /*f890*/  IADD3 R5, P0, RZ, -R12, RZ ;  /* 0x8000000cff057210 */ /* 0x000fe20007f1e0ff */
[----:B------:R-:W-:Y:S01]  /*f8a0*/  IMAD.MOV.U32 R19, RZ, RZ, R17 ;  /* 0x000000ffff137224 */ /* 0x000fe200078e0011 */
[----:B------:R-:W-:-:S03]  /*f8b0*/  I2FP.F32.U32 R6, R4 ;  /* 0x0000000400067245 */ /* 0x000fc60000201000 */
[----:B------:R-:W1:Y:S01]  /*f8c0*/  LDC.64 R24, c[0x0][0x640] ;  /* 0x00019000ff187b82 */ /* 0x000e620000000a00 */
[----:B------:R-:W-:Y:S02]  /*f8d0*/  IMAD.X R9, RZ, RZ, ~R2, P0 ;  /* 0x000000ffff097224 */ /* 0x000fe400000e0e02 */
[----:B------:R-:W-:Y:S01]  /*f8e0*/  FMUL R11, R6, UR4 ;  /* 0x00000004060b7c20 */ /* 0x000fe20008400000 */
[----:B------:R-:W-:Y:S01]  /*f8f0*/  IMAD.WIDE.U32 R6, R5, R20, R18 ;  /* 0x0000001405067225 */ /* 0x000fe200078e0012 */
[----:B------:R-:W-:-:S03]  /*f900*/  ULDC UR4, c[0x0][0x154] ;  /* 0x0000550000047ab9 */ /* 0x000fc60000000800 */
[----:B------:R-:W-:Y:S01]  /*f910*/  IMAD R2, R9, R20, RZ ;  /* 0x0000001409027224 */ /* 0x000fe200078e02ff */
[----:B------:R-:W2:Y:S01]  /*f920*/  LDC R13, c[0x0][0x144] ;  /* 0x00005100ff0d7b82 */ /* 0x000ea20000000800 */
[----:B------:R-:W3:Y:S02]  /*f930*/  F2I.U32.TRUNC.NTZ R11, R11 ;  /* 0x0000000b000b7305 */ /* 0x000ee4000020f000 */
[----:B------:R-:W-:-:S04]  /*f940*/  IMAD R5, R5, R21, R2 ;  /* 0x0000001505057224 */ /* 0x000fc800078e0202 */
[----:B------:R-:W-:Y:S01]  /*f950*/  IMAD.IADD R5, R7, 0x1, R5 ;  /* 0x0000000107057824 */ /* 0x000fe200078e0205 */
[----:B------:R-:W4:Y:S04]  /*f960*/  LDC R14, c[0x0][0x608] ;  /* 0x00018200ff0e7b82 */ /* 0x000f280000000800 */
[-C--:B0-----:R-:W-:Y:S02]  /*f970*/  SHF.R.U64 R10, R6, R8.reuse, R5 ;  /* 0x00000008060a7219 */ /* 0x081fe40000001205 */
[----:B------:R-:W-:Y:S02]  /*f980*/  I2FP.F32.U32 R6, R3 ;  /* 0x0000000300067245 */ /* 0x000fe40000201000 */
[----:B------:R-:W0:Y:S01]  /*f990*/  LDC R9, c[0x0][0x658] ;  /* 0x00019600ff097b82 */ /* 0x000e220000000800 */
[----:B-1----:R-:W-:Y:S01]  /*f9a0*/  ISETP.NE.U32.AND P0, PT, R24, RZ, PT ;  /* 0x000000ff1800720c */ /* 0x002fe20003f05070 */
[----:B---3--:R-:W-:Y:S01]  /*f9b0*/  IMAD.MOV R2, RZ, RZ, -R11 ;  /* 0x000000ffff027224 */ /* 0x008fe200078e0a0b */
[----:B------:R-:W-:Y:S01]  /*f9c0*/  SHF.R.U32.HI R5, RZ, R8, R5 ;  /* 0x00000008ff057219 */ /* 0x000fe20000011605 */
[----:B------:R-:W-:Y:S01]  /*f9d0*/  FMUL R6, R6, UR4 ;  /* 0x0000000406067c20 */ /* 0x000fe20008400000 */
[----:B------:R-:W-:Y:S01]  /*f9e0*/  ISETP.NE.AND.EX P0, PT, R25, RZ, PT, P0 ;  /* 0x000000ff1900720c */ /* 0x000fe20003f05300 */
[----:B------:R-:W-:-:S02]  /*f9f0*/  IMAD.MOV.U32 R8, RZ, RZ, -0x1 ;  /* 0xffffffffff087424 */ /* 0x000fc400078e00ff */
[----:B------:R-:W1:Y:S01]  /*fa00*/  LDC R20, c[0x0][0x148] ;  /* 0x00005200ff147b82 */ /* 0x000e620000000800 */
[----:B--2---:R-:W-:Y:S02]  /*fa10*/  IMAD R22, R13, R2, R4 ;  /* 0x000000020d167224 */ /* 0x004fe400078e0204 */
[----:B------:R-:W-:-:S05]  /*fa20*/  IMAD.MOV.U32 R4, RZ, RZ, 0x1 ;  /* 0x00000001ff047424 */ /* 0x000fca00078e00ff */
[----:B------:R-:W2:Y:S01]  /*fa30*/  LDC R19, c[0x0][0x600] ;  /* 0x00018000ff137b82 */ /* 0x000ea20000000800 */
[-CC-:B----4-:R-:W-:Y:S02]  /*fa40*/  SHF.R.U64 R13, R10, R14.reuse, R5.reuse ;  /* 0x0000000e0a0d7219 */ /* 0x190fe40000001205 */
[----:B------:R-:W-:Y:S02]  /*fa50*/  SHF.R.U32.HI R2, RZ, R14, R5 ;  /* 0x0000000eff027219 */ /* 0x000fe40000011605 */
[----:B------:R3:W4:Y:S03]  /*fa60*/  F2I.U32.TRUNC.NTZ R14, R6 ;  /* 0x00000006000e7305 */ /* 0x000726000020f000 */
[----:B------:R-:W1:Y:S01]  /*fa70*/  LDC R21, c[0x0][0x648] ;  /* 0x00019200ff157b82 */ /* 0x000e620000000800 */
[-C--:B0-----:R-:W-:Y:S02]  /*fa80*/  SHF.R.U64 R15, R13, R9.reuse, R2 ;  /* 0x000000090d0f7219 */ /* 0x081fe40000001202 */
[----:B------:R-:W-:-:S02]  /*fa90*/  SHF.L.U32 R8, R8, R9, RZ ;  /* 0x0000000908087219 */ /* 0x000fc400000006ff */
[-C--:B------:R-:W-:Y:S01]  /*faa0*/  SHF.L.U32 R27, R4, R9.reuse, RZ ;  /* 0x00000009041b7219 */ /* 0x080fe200000006ff */
[----:B------:R-:W-:Y:S01]  /*fab0*/  IMAD.MOV.U32 R4, RZ, RZ, R15 ;  /* 0x000000ffff047224 */ /* 0x000fe200078e000f */
[----:B------:R-:W-:Y:S01]  /*fac0*/  SHF.R.U32.HI R5, RZ, R9, R2 ;  /* 0x00000009ff057219 */ /* 0x000fe20000011602 */
[----:B------:R-:W0:Y:S01]  /*fad0*/  LDC R26, c[0x0][0x638] ;  /* 0x00018e00ff1a7b82 */ /* 0x000e220000000800 */
[----:B------:R-:W-:-:S07]  /*fae0*/  LOP3.LUT R28, RZ, R8, RZ, 0x33, !PT ;  /* 0x00000008ff1c7212 */ /* 0x000fce00078e33ff */
[----:B------:R-:W0:Y:S01]  /*faf0*/  LDC R29, c[0x0][0x610] ;  /* 0x00018400ff1d7b82 */ /* 0x000e220000000800 */
        /* <DEDUP_REMOVED lines=11> */
.L_x_341:
[----:B------:R-:W3:Y:S01]  /*fbb0*/  LDC R2, c[0x0][0x65c] ;  /* 0x00019700ff027b82 */ /* 0x000ee20000000800 */
[----:B-1----:R-:W-:Y:S01]  /*fbc0*/  SHF.R.U64 R5, R4, R21, R5 ;  /* 0x0000001504057219 */ /* 0x002fe20000001205 */
[----:B------:R-:W-:Y:S02]  /*fbd0*/  IMAD.MOV R14, RZ, RZ, -R14 ;  /* 0x000000ffff0e7224 */ /* 0x000fe400078e0a0e */
[----:B--2---:R-:W-:Y:S02]  /*fbe0*/  VIADD R9, R19, 0xffffffff ;  /* 0xffffffff13097836 */ /* 0x004fe40000000000 */
[----:B------:R-:W-:Y:S02]  /*fbf0*/  IMAD.MOV R4, RZ, RZ, -R5 ;  /* 0x000000ffff047224 */ /* 0x000fe400078e0a05 */
[----:B------:R-:W-:Y:S01]  /*fc00*/  IMAD.MOV.U32 R6, RZ, RZ, R12 ;  /* 0x000000ffff067224 */ /* 0x000fe200078e000c */
[----:B---3--:R-:W-:Y:S02]  /*fc10*/  ISETP.NE.AND P0, PT, R2, 0x1, PT ;  /* 0x000000010200780c */ /* 0x008fe40003f05270 */
[----:B------:R-:W-:-:S05]  /*fc20*/  LOP3.LUT R2, R13, R28, RZ, 0xc0, !PT ;  /* 0x0000001c0d027212 */ /* 0x000fca00078ec0ff */
[----:B------:R-:W-:Y:S02]  /*fc30*/  IMAD R7, R27, R5, R2 ;  /* 0x000000051b077224 */ /* 0x000fe400078e0202 */
[----:B0-----:R-:W-:Y:S02]  /*fc40*/  IMAD R2, R4, R26, R15 ;  /* 0x0000001a04027224 */ /* 0x001fe400078e020f */
[----:B------:R-:W-:Y:S02]  /*fc50*/  IMAD.MOV.U32 R5, RZ, RZ, 0x1 ;  /* 0x00000001ff057424 */ /* 0x000fe400078e00ff */
[----:B------:R-:W-:Y:S01]  /*fc60*/  @P0 IMAD R22, R20, R14, R3 ;  /* 0x0000000e14160224 */ /* 0x000fe200078e0203 */
[----:B------:R-:W-:-:S03]  /*fc70*/  LOP3.LUT R3, R10, R9, RZ, 0xc0, !PT ;  /* 0x000000090a037212 */ /* 0x000fc600078ec0ff */
[----:B------:R-:W-:Y:S02]  /*fc80*/  IMAD R7, R7, R29, R22 ;  /* 0x0000001d07077224 */ /* 0x000fe400078e0216 */
[----:B------:R-:W-:Y:S01]  /*fc90*/  IMAD R4, R2, R19, R3 ;  /* 0x0000001302047224 */ /* 0x000fe200078e0203 */
[----:B------:R-:W-:-:S04]  /*fca0*/  PRMT R2, R5, 0x7610, R2 ;  /* 0x0000761005027816 */ /* 0x000fc80000000002 */
[----:B------:R-:W-:Y:S02]  /*fcb0*/  SEL R13, R4, R7, !P0 ;  /* 0x00000007040d7207 */ /* 0x000fe40004000000 */
[----:B------:R-:W-:-:S07]  /*fcc0*/  SEL R7, R7, R4, !P0 ;  /* 0x0000000407077207 */ /* 0x000fce0004000000 */
.L_x_339:
[----:B------:R-:W-:-:S08]  /*fcd0*/  NOP ;  /* 0x0000000000007918 */ /* 0x000fd00000000000 */
[----:B------:R-:W0:-:S00]  /*fce0*/  USETMAXREG.DEALLOC.CTAPOOL 0x28 ;  /* 0x00000028000079c8 */ /* 0x000e0000080e0500 */
[----:B0-----:R-:W-:-:S13]  /*fcf0*/  ISETP.NE.AND P0, PT, R0, RZ, PT ;  /* 0x000000ff0000720c */ /* 0x001fda0003f05270 */
[----:B------:R-:W-:Y:S05]  /*fd00*/  @P0 EXIT ;  /* 0x000000000000094d */ /* 0x000fea0003800000 */
[----:B------:R-:W-:Y:S01]  /*fd10*/  LOP3.LUT P0, RZ, R2, 0xff, RZ, 0xc0, !PT ;  /* 0x000000ff02ff7812 */ /* 0x000fe2000780c0ff */
[----:B------:R-:W-:Y:S02]  /*fd20*/  IMAD.MOV.U32 R0, RZ, RZ, 0x1 ;  /* 0x00000001ff007424 */ /* 0x000fe400078e00ff */
[----:B------:R-:W-:-:S10]  /*fd30*/  IMAD.MOV.U32 R11, RZ, RZ, RZ ;  /* 0x000000ffff0b7224 */ /* 0x000fd400078e00ff */
[----:B------:R-:W-:Y:S05]  /*fd40*/  @!P0 BRA `(.L_x_342) ;  /* 0x0000000c00408947 */ /* 0x000fea0003800000 */
[----:B------:R-:W0:Y:S01]  /*fd50*/  LDC R0, c[0x0][0x28c] ;  /* 0x0000a300ff007b82 */ /* 0x000e220000000800 */
[----:B------:R-:W-:Y:S01]  /*fd60*/  ULDC UR5, c[0x0][0x600] ;  /* 0x0001800000057ab9 */ /* 0x000fe20000000800 */
[----:B------:R-:W-:Y:S01]  /*fd70*/  ULDC UR4, c[0x0][0xc] ;  /* 0x0000030000047ab9 */ /* 0x000fe20000000800 */
[----:B------:R-:W-:Y:S01]  /*fd80*/  UIADD3 UR16, UR5, -0x1, URZ ;  /* 0xffffffff05107890 */ /* 0x000fe2000fffe03f */
[C---:B------:R-:W-:Y:S01]  /*fd90*/  LOP3.LUT P2, RZ, R23.reuse, 0x7f, RZ, 0xc0, !PT ;  /* 0x0000007f17ff7812 */ /* 0x040fe2000784c0ff */
[----:B------:R-:W-:Y:S01]  /*fda0*/  ULDC UR6, c[0x0][0x658] ;  /* 0x0001960000067ab9 */ /* 0x000fe20000000800 */
[----:B------:R-:W-:Y:S01]  /*fdb0*/  ULDC UR5, c[0x0][0x10] ;  /* 0x0000040000057ab9 */ /* 0x000fe20000000800 */
[----:B------:R-:W-:Y:S01]  /*fdc0*/  UMOV UR7, 0xffffffff ;  /* 0xffffffff00077882 */ /* 0x000fe20000000000 */
[----:B------:R-:W-:Y:S01]  /*fdd0*/  UMOV UR8, 0x1 ;  /* 0x0000000100087882 */ /* 0x000fe20000000000 */
[----:B------:R-:W-:Y:S01]  /*fde0*/  UIMAD.WIDE.U32 UR4, UR4, UR5, URZ ;  /* 0x00000005040472a5 */ /* 0x000fe2000f8e003f */
[----:B------:R-:W-:Y:S01]  /*fdf0*/  LOP3.LUT P0, RZ, R23, 0x1f, RZ, 0xc0, !PT ;  /* 0x0000001f17ff7812 */ /* 0x000fe2000780c0ff */
[----:B------:R-:W-:Y:S01]  /*fe00*/  USHF.L.U32 UR7, UR7, UR6, URZ ;  /* 0x0000000607077299 */ /* 0x000fe2000800063f */
[----:B------:R-:W-:Y:S01]  /*fe10*/  BSSY B0, `(.L_x_342) ;  /* 0x00000c3000007945 */ /* 0x000fe20003800000 */
[----:B------:R-:W-:Y:S01]  /*fe20*/  USHF.L.U32 UR18, UR8, UR6, URZ ;  /* 0x0000000608127299 */ /* 0x000fe2000800063f */
[----:B------:R-:W-:Y:S01]  /*fe30*/  IMAD.MOV.U32 R12, RZ, RZ, 0x1 ;  /* 0x00000001ff0c7424 */ /* 0x000fe200078e00ff */
[----:B------:R-:W-:Y:S01]  /*fe40*/  LOP3.LUT R10, R16, 0x2, RZ, 0xfc, !PT ;  /* 0x00000002100a7812 */ /* 0x000fe200078efcff */
[----:B------:R-:W-:Y:S01]  /*fe50*/  ULDC UR6, c[0x0][0x14] ;  /* 0x0000050000067ab9 */ /* 0x000fe20000000800 */
[----:B------:R-:W-:Y:S01]  /*fe60*/  PLOP3.LUT P0, PT, P0, P2, PT, 0x8a, 0x0 ;  /* 0x000000000000781c */ /* 0x000fe20000705172 */
[----:B------:R-:W-:Y:S01]  /*fe70*/  UIMAD.WIDE.U32 UR20, UR4, UR6, URZ ;  /* 0x00000006041472a5 */ /* 0x000fe2000f8e003f */
[----:B------:R-:W-:Y:S01]  /*fe80*/  IMAD.MOV.U32 R11, RZ, RZ, RZ ;  /* 0x000000ffff0b7224 */ /* 0x000fe200078e00ff */
[----:B------:R-:W-:-:S02]  /*fe90*/  UIMAD UR13, UR5, UR6, URZ ;  /* 0x00000006050d72a4 */ /* 0x000fc4000f8e023f */
[----:B------:R-:W-:Y:S01]  /*fea0*/  ULOP3.LUT UR17, URZ, UR7, URZ, 0x33, !UPT ;  /* 0x000000073f117292 */ /* 0x000fe2000f8e333f */
[----:B0-----:R-:W-:Y:S01]  /*feb0*/  VIADD R0, R0, 0x3f ;  /* 0x0000003f00007836 */ /* 0x001fe20000000000 */
[----:B------:R-:W-:Y:S01]  /*fec0*/  UIADD3 UR13, UR21, UR13, URZ ;  /* 0x0000000d150d7290 */ /* 0x000fe2000fffe03f */
[----:B------:R-:W-:-:S03]  /*fed0*/  ULDC.64 UR22, c[0x0][0x198] ;  /* 0x0000660000167ab9 */ /* 0x000fc60000000a00 */
[----:B------:R-:W-:-:S04]  /*fee0*/  SHF.R.S32.HI R3, RZ, 0x1f, R0 ;  /* 0x0000001fff037819 */ /* 0x000fc80000011400 */
[----:B------:R-:W-:Y:S01]  /*fef0*/  LEA.HI R3, R3, R0, RZ, 0x6 ;  /* 0x0000000003037211 */ /* 0x000fe200078f30ff */
[----:B------:R-:W-:-:S03]  /*ff00*/  IMAD.MOV.U32 R0, RZ, RZ, 0x1 ;  /* 0x00000001ff007424 */ /* 0x000fc600078e00ff */
[----:B------:R-:W-:-:S05]  /*ff10*/  SHF.R.S32.HI R8, RZ, 0x6, R3 ;  /* 0x00000006ff087819 */ /* 0x000fca0000011403 */
[----:B------:R-:W-:-:S07]  /*ff20*/  VIADD R9, R8, 0x1 ;  /* 0x0000000108097836 */ /* 0x000fce0000000000 */
.L_x_354:
[----:B------:R-:W-:-:S03]  /*ff30*/  UMOV UR4, 0xffffffff ;  /* 0xffffffff00047882 */ /* 0x000fc60000000000 */
[----:B------:R-:W-:Y:S05]  /*ff40*/  BRA.DIV UR4, `(.L_x_343) ;  /* 0x0000000e04887947 */ /* 0x000fea000b800000 */
[----:B------:R-:W-:-:S13]  /*ff50*/  ELECT P6, URZ, PT ;  /* 0x00000000003f782f */ /* 0x000fda00038c0000 */
.L_x_364:
[----:B------:R-:W0:Y:S01]  /*ff60*/  LDC R2, c[0x0][0x28c] ;  /* 0x0000a300ff027b82 */ /* 0x000e220000000800 */
[----:B------:R-:W-:Y:S01]  /*ff70*/  BSSY B1, `(.L_x_344) ;  /* 0x0000037000017945 */ /* 0x000fe20003800000 */
[----:B0-----:R-:W-:-:S13]  /*ff80*/  ISETP.LT.OR P6, PT, R2, 0x1, !P6 ;  /* 0x000000010200780c */ /* 0x001fda00077c1670 */
[----:B------:R-:W-:Y:S05]  /*ff90*/  @P6 BRA `(.L_x_345) ;  /* 0x0000000000d06947 */ /* 0x000fea0003800000 */
[----:B------:R-:W-:Y:S02]  /*ffa0*/  IMAD R13, R13, 0x50, RZ ;  /* 0x000000500d0d7824 */ /* 0x000fe400078e02ff */
[----:B------:R-:W-:Y:S02]  /*ffb0*/  IMAD.SHL.U32 R15, R7, 0x200, RZ ;  /* 0x00000200070f7824 */ /* 0x000fe400078e00ff */
[----:B------:R-:W-:Y:S02]  /*ffc0*/  IMAD.MOV.U32 R20, RZ, RZ, RZ ;  /* 0x000000ffff147224 */ /* 0x000fe400078e00ff */
[----:B------:R-:W-:Y:S02]  /*ffd0*/  IMAD.MOV.U32 R2, RZ, RZ, R9 ;  /* 0x000000ffff027224 */ /* 0x000fe400078e0009 */
[----:B------:R-:W-:Y:S02]  /*ffe0*/  IMAD.MOV.U32 R3, RZ, RZ, R0 ;  /* 0x000000ffff037224 */ /* 0x000fe400078e0000 */
[----:B------:R-:W-:-:S07]  /*fff0*/  IMAD.MOV.U32 R4, RZ, RZ, R11 ;  /* 0x000000ffff047224 */ /* 0x000fce00078e000b */
.L_x_349:
[----:B------:R-:W0:Y:S01]  /*10000*/  S2R R14, SR_CgaCtaId ;  /* 0x00000000000e7919 */ /* 0x000e220000008800 */
[----:B------:R-:W-:Y:S01]  /*10010*/  MOV R5, 0x400 ;  /* 0x0000040000057802 */ /* 0x000fe20000000f00 */
[----:B------:R-:W1:Y:S03]  /*10020*/  @!P2 LDC R7, c[0x0][0x500] ;  /* 0x00014000ff07ab82 */ /* 0x000e660000000800 */
[----:B0-----:R-:W-:Y:S02]  /*10030*/  LEA R19, R14, R5, 0x18 ;  /* 0x000000050e137211 */ /* 0x001fe400078ec0ff */
[----:B------:R-:W-:-:S03]  /*10040*/  SHF.L.U32 R5, R3, 0x1f, RZ ;  /* 0x0000001f03057819 */ /* 0x000fc600000006ff */
[----:B------:R-:W-:-:S04]  /*10050*/  IMAD R14, R4, 0x8, R19 ;  /* 0x00000008040e7824 */ /* 0x000fc800078e0213 */
[----:B------:R-:W0:Y:S02]  /*10060*/  SYNCS.PHASECHK.TRANS64.TRYWAIT P1, [R14+URZ+0x18], R5 ;  /* 0x000018050e0075a7 */ /* 0x000e24000802017f */
[----:B01----:R-:W-:Y:S05]  /*10070*/  @!P1 BRA `(.L_x_346) ;  /* 0x0000000c005c9947 */ /* 0x003fea0003800000 */
.L_x_365:
[----:B0-----:R-:W-:Y:S01]  /*10080*/  PRMT R5, R10, 0x9910, RZ ;  /* 0x000099100a057816 */ /* 0x001fe200000000ff */
[----:B------:R0:W-:Y:S03]  /*10090*/  @!P2 SYNCS.ARRIVE.TRANS64 RZ, [R14+URZ], R7 ;  /* 0x000000070effa9a7 */ /* 0x0001e6000800003f */
[----:B------:R-:W-:-:S13]  /*100a0*/  ISETP.NE.AND P1, PT, R5, 0x2, PT ;  /* 0x000000020500780c */ /* 0x000fda0003f25270 */
[----:B0-----:R-:W-:Y:S05]  /*100b0*/  @P1 BRA `(.L_x_347) ;  /* 0x0000000000041947 */ /* 0x001fea0003800000 */
[----:B------:R-:W-:Y:S01]  /*100c0*/  BPT.TRAP 0x1 ;  /* 0x000000040000795c */ /* 0x000fe20000300000 */
.L_x_347:
[----:B------:R-:W-:Y:S05]  /*100d0*/  @P0 BRA `(.L_x_348) ;  /* 0x0000000000040947 */ /* 0x000fea0003800000 */
[----:B------:R-:W-:Y:S01]  /*100e0*/  BPT.TRAP 0x1 ;  /* 0x000000040000795c */ /* 0x000fe20000300000 */
.L_x_348:
[--C-:B------:R-:W-:Y:S01]  /*100f0*/  IMAD R5, R4, 0x10000, R19.reuse ;  /* 0x0001000004057824 */ /* 0x100fe200078e0213 */
[----:B------:R-:W-:Y:S01]  /*10100*/  R2UR UR9, R14 ;  /* 0x000000000e0972ca */ /* 0x000fe200000e0000 */
[----:B------:R-:W-:Y:S01]  /*10110*/  IMAD R19, R4, 0x2800, R19 ;  /* 0x0000280004137824 */ /* 0x000fe200078e0213 */
[----:B------:R-:W-:Y:S01]  /*10120*/  UIADD3 UR4, UP0, UR22, 0xf0, URZ ;  /* 0x000000f016047890 */ /* 0x000fe2000ff1e03f */
[----:B------:R-:W-:Y:S01]  /*10130*/  VIADD R2, R2, 0xffffffff ;  /* 0xffffffff02027836 */ /* 0x000fe20000000000 */
[----:B------:R-:W-:Y:S01]  /*10140*/  R2UR UR5, R5 ;  /* 0x00000000050572ca */ /* 0x000fe200000e0000 */
[----:B------:R-:W-:Y:S01]  /*10150*/  UIADD3 UR24, UP1, UR22, 0x1f0, URZ ;  /* 0x000001f016187890 */ /* 0x000fe2000ff3e03f */
[----:B------:R-:W-:Y:S01]  /*10160*/  R2UR UR8, R19 ;  /* 0x00000000130872ca */ /* 0x000fe200000e0000 */
[----:B------:R-:W-:Y:S01]  /*10170*/  VIADD R4, R4, 0x1 ;  /* 0x0000000104047836 */ /* 0x000fe20000000000 */
[----:B------:R-:W-:Y:S01]  /*10180*/  R2UR UR11, R15 ;  /* 0x000000000f0b72ca */ /* 0x000fe200000e0000 */
[----:B------:R-:W-:Y:S01]  /*10190*/  UIADD3.X UR25, URZ, UR23, URZ, UP1, !UPT ;  /* 0x000000173f197290 */ /* 0x000fe20008ffe43f */
[----:B------:R-:W-:Y:S01]  /*101a0*/  R2UR UR10, R20 ;  /* 0x00000000140a72ca */ /* 0x000fe200000e0000 */
[----:B------:R-:W-:Y:S01]  /*101b0*/  UMOV UR6, 0x0 ;  /* 0x0000000000067882 */ /* 0x000fe20000000000 */
[----:B------:R-:W-:Y:S01]  /*101c0*/  R2UR UR12, R6 ;  /* 0x00000000060c72ca */ /* 0x000fe200000e0000 */
[----:B------:R-:W-:Y:S01]  /*101d0*/  UMOV UR7, 0x10000000 ;  /* 0x1000000000077882 */ /* 0x000fe20000000000 */
[----:B------:R-:W-:Y:S01]  /*101e0*/  R2UR UR19, R13 ;  /* 0x000000000d1372ca */ /* 0x000fe200000e0000 */
[----:B------:R-:W-:Y:S01]  /*101f0*/  VIADD R20, R20, 0x40 ;  /* 0x0000004014147836 */ /* 0x000fe20000000000 */
[----:B------:R-:W-:Y:S01]  /*10200*/  ISETP.GT.AND P3, PT, R2, 0x1, PT ;  /* 0x000000010200780c */ /* 0x000fe20003f64270 */
[----:B------:R-:W-:Y:S01]  /*10210*/  UIADD3 UR14, UR5, 0x100, URZ ;  /* 0x00000100050e7890 */ /* 0x000fe2000fffe03f */
[----:B------:R-:W-:Y:S01]  /*10220*/  ISETP.NE.AND P1, PT, R4, 0x3, PT ;  /* 0x000000030400780c */ /* 0x000fe20003f25270 */
[----:B------:R-:W-:-:S02]  /*10230*/  UIADD3.X UR5, URZ, UR23, URZ, UP0, !UPT ;  /* 0x000000173f057290 */ /* 0x000fc400087fe43f */
[----:B------:R-:W-:Y:S01]  /*10240*/  UIADD3 UR15, UR8, 0x30100, URZ ;  /* 0x00030100080f7890 */ /* 0x000fe2000fffe03f */
[----:B------:R-:W-:Y:S02]  /*10250*/  SEL R14, RZ, 0x1, P1 ;  /* 0x00000001ff0e7807 */ /* 0x000fe40000800000 */
[----:B------:R-:W-:Y:S01]  /*10260*/  UMOV UR8, UR14 ;  /* 0x0000000e00087c82 */ /* 0x000fe20008000000 */
[----:B------:R-:W-:Y:S02]  /*10270*/  SEL R4, R4, RZ, P1 ;  /* 0x000000ff04047207 */ /* 0x000fe40000800000 */
[----:B------:R-:W-:Y:S01]  /*10280*/  LOP3.LUT R3, R3, R14, RZ, 0x3c, !PT ;  /* 0x0000000e03037212 */ /* 0x000fe200078e3cff */
[----:B------:R0:W-:Y:S02]  /*10290*/  UTMALDG.3D [UR8], [UR4], desc[UR6] ;  /* 0x00000608040075b4 */ /* 0x0001e40008011000 */
[----:B0-----:R-:W-:Y:S01]  /*102a0*/  UMOV UR8, UR15 ;  /* 0x0000000f00087c82 */ /* 0x001fe20008000000 */
[----:B------:R-:W-:-:S02]  /*102b0*/  UMOV UR11, UR19 ;  /* 0x00000013000b7c82 */ /* 0x000fc40008000000 */
[----:B------:R0:W-:Y:S02]  /*102c0*/  UTMALDG.3D [UR8], [UR24], desc[UR6] ;  /* 0x00000608180075b4 */ /* 0x0001e40008011000 */
[----:B0-----:R-:W-:Y:S05]  /*102d0*/  @P3 BRA `(.L_x_349) ;  /* 0xfffffffc00483947 */ /* 0x001fea000383ffff */
.L_x_345:
[----:B------:R-:W-:Y:S05]  /*102e0*/  BSYNC B1 ;  /* 0x0000000000017941 */ /* 0x000fea0003800000 */
.L_x_344:
[----:B------:R-:W-:Y:S01]  /*102f0*/  LOP3.LUT P3, RZ, R12, 0xff, RZ, 0xc0, !PT ;  /* 0x000000ff0cff7812 */ /* 0x000fe2000786c0ff */
[----:B------:R-:W-:Y:S01]  /*10300*/  IMAD.IADD R4, R8, 0x1, R11 ;  /* 0x0000000108047824 */ /* 0x000fe200078e020b */
[----:B------:R-:W-:Y:S01]  /*10310*/  IADD3 R18, P4, R18, UR20, RZ ;  /* 0x0000001412127c10 */ /* 0x000fe2000ff9e0ff */
[----:B------:R-:W-:Y:S01]  /*10320*/  ULDC.64 UR4, c[0x0][0x650] ;  /* 0x0001940000047ab9 */ /* 0x000fe20000000a00 */
[----:B------:R-:W-:Y:S01]  /*10330*/  BSSY B1, `(.L_x_350) ;  /* 0x000006e000017945 */ /* 0x000fe20003800000 */
[----:B------:R-:W-:Y:S01]  /*10340*/  IMAD.MOV.U32 R7, RZ, RZ, -0x1 ;  /* 0xffffffffff077424 */ /* 0x000fe200078e00ff */
[----:B------:R-:W-:Y:S01]  /*10350*/  ISETP.GT.U32.AND P1, PT, R4, 0x2, PT ;  /* 0x000000020400780c */ /* 0x000fe20003f24070 */
[----:B------:R-:W-:Y:S01]  /*10360*/  IMAD.MOV.U32 R13, RZ, RZ, -0x1 ;  /* 0xffffffffff0d7424 */ /* 0x000fe200078e00ff */
[----:B------:R-:W-:Y:S01]  /*10370*/  IADD3.X R17, R17, UR13, RZ, P4, !PT ;  /* 0x0000000d11117c10 */ /* 0x000fe2000a7fe4ff */
[----:B------:R-:W-:Y:S01]  /*10380*/  IMAD.MOV.U32 R6, RZ, RZ, -0x1 ;  /* 0xffffffffff067424 */ /* 0x000fe200078e00ff */
[----:B------:R-:W-:-:S02]  /*10390*/  ISETP.LT.U32.AND P1, PT, R8, 0x3, P1 ;  /* 0x000000030800780c */ /* 0x000fc40000f21070 */
[----:B------:R-:W-:Y:S01]  /*103a0*/  PRMT R12, RZ, 0x7610, R12 ;  /* 0x00007610ff0c7816 */ /* 0x000fe2000000000c */
[----:B------:R-:W0:Y:S01]  /*103b0*/  @P3 S2R R3, SR_CgaCtaId ;  /* 0x0000000000033919 */ /* 0x000e220000008800 */
[----:B------:R-:W-:-:S04]  /*103c0*/  @P3 MOV R2, 0x400 ;  /* 0x0000040000023802 */ /* 0x000fc80000000f00 */
[----:B0-----:R-:W-:Y:S01]  /*103d0*/  @P3 LEA R5, R3, R2, 0x18 ;  /* 0x0000000203053211 */ /* 0x001fe200078ec0ff */
[----:B------:R-:W-:-:S03]  /*103e0*/  IMAD.WIDE.U32 R2, R4, -0x55555555, RZ ;  /* 0xaaaaaaab04027825 */ /* 0x000fc600078e00ff */
[----:B------:R0:W-:Y:S01]  /*103f0*/  @P3 SYNCS.ARRIVE.TRANS64.A1T0 RZ, [R5+URZ+0x48], RZ ;  /* 0x000048ff05ff39a7 */ /* 0x0001e2000810003f */
[----:B------:R-:W-:Y:S02]  /*10400*/  ISETP.GE.U32.AND P3, PT, R8, 0x3, PT ;  /* 0x000000030800780c */ /* 0x000fe40003f66070 */
[----:B------:R-:W-:Y:S02]  /*10410*/  PRMT R2, RZ, 0x7610, R2 ;  /* 0x00007610ff027816 */ /* 0x000fe40000000002 */
[----:B0-----:R-:W-:Y:S02]  /*10420*/  SHF.R.U32.HI R5, RZ, 0x1, R3 ;  /* 0x00000001ff057819 */ /* 0x001fe40000011603 */
[----:B------:R-:W-:Y:S02]  /*10430*/  SEL R3, RZ, 0x1, !P1 ;  /* 0x00000001ff037807 */ /* 0x000fe40004800000 */
[----:B------:R-:W-:Y:S01]  /*10440*/  ISETP.GE.U32.AND P1, PT, R18, UR4, PT ;  /* 0x0000000412007c0c */ /* 0x000fe2000bf26070 */
[----:B------:R-:W-:Y:S01]  /*10450*/  IMAD R11, R5, -0x3, R4 ;  /* 0xfffffffd050b7824 */ /* 0x000fe200078e0204 */
[----:B------:R-:W-:-:S02]  /*10460*/  LOP3.LUT R0, R0, R3, RZ, 0x3c, !PT ;  /* 0x0000000300007212 */ /* 0x000fc400078e3cff */
[----:B------:R-:W-:Y:S02]  /*10470*/  ISETP.GE.U32.AND.EX P1, PT, R17, UR5, PT, P1 ;  /* 0x0000000511007c0c */ /* 0x000fe4000bf26110 */
[----:B------:R-:W-:-:S11]  /*10480*/  @P3 LOP3.LUT R0, R0, 0x1, R5, 0x78, !PT ;  /* 0x0000000100003812 */ /* 0x000fd600078e7805 */
[----:B------:R-:W-:Y:S05]  /*10490*/  @P1 BRA `(.L_x_351) ;  /* 0x00000004005c1947 */ /* 0x000fea0003800000 */
[----:B------:R-:W-:Y:S01]  /*104a0*/  ULDC.64 UR4, c[0x0][0x628] ;  /* 0x00018a0000047ab9 */ /* 0x000fe20000000a00 */
[----:B------:R-:W0:Y:S01]  /*104b0*/  S2R R14, SR_CTAID.X ;  /* 0x00000000000e7919 */ /* 0x000e220000002500 */
[----:B------:R-:W-:Y:S01]  /*104c0*/  ISETP.NE.U32.AND P1, PT, RZ, UR4, PT ;  /* 0x00000004ff007c0c */ /* 0x000fe2000bf25070 */
[----:B------:R-:W-:Y:S01]  /*104d0*/  ULDC UR7, c[0x0][0x630] ;  /* 0x00018c0000077ab9 */ /* 0x000fe20000000800 */
[----:B------:R-:W-:Y:S01]  /*104e0*/  IMAD.MOV.U32 R2, RZ, RZ, R18 ;  /* 0x000000ffff027224 */ /* 0x000fe200078e0012 */
[----:B------:R-:W1:Y:S01]  /*104f0*/  S2R R13, SR_CTAID.Y ;  /* 0x00000000000d7919 */ /* 0x000e620000002600 */
[----:B------:R-:W-:Y:S01]  /*10500*/  ISETP.NE.AND.EX P1, PT, RZ, UR5, PT, P1 ;  /* 0x00000005ff007c0c */ /* 0x000fe2000bf25310 */
[----:B------:R-:W-:-:S12]  /*10510*/  IMAD.MOV.U32 R3, RZ, RZ, R17 ;  /* 0x000000ffff037224 */ /* 0x000fd800078e0011 */
[----:B------:R-:W-:Y:S05]  /*10520*/  @!P1 BRA `(.L_x_352) ;  /* 0x0000000000289947 */ /* 0x000fea0003800000 */
[----:B------:R-:W-:Y:S02]  /*10530*/  ULDC UR6, c[0x0][0x634] ;  /* 0x00018d0000067ab9 */ /* 0x000fe40000000800 */
[----:B------:R-:W-:-:S05]  /*10540*/  IADD3 R7, P1, R18, UR6, RZ ;  /* 0x0000000612077c10 */ /* 0x000fca000ff3e0ff */
[----:B------:R-:W-:-:S04]  /*10550*/  IMAD.X R15, RZ, RZ, R17, P1 ;  /* 0x000000ffff0f7224 */ /* 0x000fc800008e0611 */
[----:B------:R-:W-:-:S04]  /*10560*/  IMAD.WIDE.U32 R4, R15, UR4, RZ ;  /* 0x000000040f047c25 */ /* 0x000fc8000f8e00ff */
[----:B------:R-:W-:-:S04]  /*10570*/  IMAD.WIDE.U32 R4, P1, R7, UR5, R4 ;  /* 0x0000000507047c25 */ /* 0x000fc8000f820004 */
[----:B------:R-:W-:-:S04]  /*10580*/  IMAD.WIDE.U32 R6, R7, UR4, RZ ;  /* 0x0000000407067c25 */ /* 0x000fc8000f8e00ff */
[----:B------:R-:W-:Y:S01]  /*10590*/  IMAD.X R3, RZ, RZ, RZ, P1 ;  /* 0x000000ffff037224 */ /* 0x000fe200008e06ff */
[----:B------:R-:W-:Y:S01]  /*105a0*/  IADD3 RZ, P1, R7, R4, RZ ;  /* 0x0000000407ff7210 */ /* 0x000fe20007f3e0ff */
[----:B------:R-:W-:-:S04]  /*105b0*/  IMAD.MOV.U32 R2, RZ, RZ, R5 ;  /* 0x000000ffff027224 */ /* 0x000fc800078e0005 */
[----:B------:R-:W-:-:S08]  /*105c0*/  IMAD.WIDE.U32.X R2, R15, UR5, R2, P1 ;  /* 0x000000050f027c25 */ /* 0x000fd000088e0402 */
.L_x_352:
[--C-:B------:R-:W-:Y:S01]  /*105d0*/  SHF.R.U64 R6, R2, UR7, R3.reuse ;  /* 0x0000000702067c19 */ /* 0x100fe20008001203 */
[----:B------:R-:W-:Y:S01]  /*105e0*/  ULDC.64 UR4, c[0x0][0x620] ;  /* 0x0001880000047ab9 */ /* 0x000fe20000000a00 */
[----:B------:R-:W-:Y:S01]  /*105f0*/  SHF.R.U32.HI R2, RZ, UR7, R3 ;  /* 0x00000007ff027c19 */ /* 0x000fe20008011603 */
[----:B------:R-:W-:Y:S01]  /*10600*/  IMAD.MOV.U32 R3, RZ, RZ, R17 ;  /* 0x000000ffff037224 */ /* 0x000fe200078e0011 */
[----:B------:R-:W-:Y:S01]  /*10610*/  IADD3 R5, P1, RZ, -R6, RZ ;  /* 0x80000006ff057210 */ /* 0x000fe20007f3e0ff */
[----:B------:R-:W2:Y:S01]  /*10620*/  LDC R25, c[0x0][0x144] ;  /* 0x00005100ff197b82 */ /* 0x000ea20000000800 */
[----:B0-----:R-:W-:Y:S01]  /*10630*/  I2FP.F32.U32 R7, R14 ;  /* 0x0000000e00077245 */ /* 0x001fe20000201000 */
[----:B------:R-:W-:Y:S01]  /*10640*/  ULDC.64 UR8, c[0x0][0x640] ;  /* 0x0001900000087ab9 */ /* 0x000fe20000000a00 */
[----:B------:R-:W-:Y:S01]  /*10650*/  ULDC UR6, c[0x0][0x608] ;  /* 0x0001820000067ab9 */ /* 0x000fe20000000800 */
[----:B------:R-:W-:Y:S01]  /*10660*/  IMAD.X R2, RZ, RZ, ~R2, P1 ;  /* 0x000000ffff027224 */ /* 0x000fe200008e0e02 */
[----:B------:R-:W-:-:S03]  /*10670*/  ISETP.NE.U32.AND P1, PT, RZ, UR8, PT ;  /* 0x00000008ff007c0c */ /* 0x000fc6000bf25070 */
[----:B------:R-:W-:Y:S01]  /*10680*/  IMAD R4, R2, UR4, RZ ;  /* 0x0000000402047c24 */ /* 0x000fe2000f8e02ff */
[----:B------:R-:W0:Y:S01]  /*10690*/  LDC R20, c[0x0][0x148] ;  /* 0x00005200ff147b82 */ /* 0x000e220000000800 */
[----:B------:R-:W-:Y:S01]  /*106a0*/  IMAD.MOV.U32 R2, RZ, RZ, R18 ;  /* 0x000000ffff027224 */ /* 0x000fe200078e0012 */
[----:B------:R-:W-:-:S03]  /*106b0*/  ISETP.NE.AND.EX P1, PT, RZ, UR9, PT, P1 ;  /* 0x00000009ff007c0c */ /* 0x000fc6000bf25310 */
[----:B------:R-:W-:Y:S01]  /*106c0*/  IMAD.WIDE.U32 R2, R5, UR4, R2 ;  /* 0x0000000405027c25 */ /* 0x000fe2000f8e0002 */
[----:B------:R-:W-:-:S03]  /*106d0*/  ULDC UR4, c[0x0][0x150] ;  /* 0x0000540000047ab9 */ /* 0x000fc60000000800 */
[----:B------:R-:W-:Y:S02]  /*106e0*/  IMAD R5, R5, UR5, R4 ;  /* 0x0000000505057c24 */ /* 0x000fe4000f8e0204 */
[----:B------:R-:W-:Y:S01]  /*106f0*/  FMUL R4, R7, UR4 ;  /* 0x0000000407047c20 */ /* 0x000fe20008400000 */
[----:B------:R-:W-:Y:S01]  /*10700*/  ULDC UR4, c[0x0][0x618] ;  /* 0x0001860000047ab9 */ /* 0x000fe20000000800 */
[----:B------:R-:W-:Y:S01]  /*10710*/  ULDC UR5, c[0x0][0x154] ;  /* 0x0000550000057ab9 */ /* 0x000fe20000000800 */
[----:B------:R-:W-:-:S03]  /*10720*/  IMAD.IADD R3, R3, 0x1, R5 ;  /* 0x0000000103037824 */ /* 0x000fc600078e0205 */
[----:B------:R-:W3:Y:S02]  /*10730*/  F2I.U32.TRUNC.NTZ R4, R4 ;  /* 0x0000000400047305 */ /* 0x000ee4000020f000 */
[----:B------:R-:W-:Y:S02]  /*10740*/  SHF.R.U64 R7, R2, UR4, R3 ;  /* 0x0000000402077c19 */ /* 0x000fe40008001203 */
[----:B-1----:R-:W-:-:S05]  /*10750*/  I2FP.F32.U32 R2, R13 ;  /* 0x0000000d00027245 */ /* 0x002fca0000201000 */
[----:B------:R-:W-:Y:S01]  /*10760*/  FMUL R21, R2, UR5 ;  /* 0x0000000502157c20 */ /* 0x000fe20008400000 */
[----:B------:R-:W-:Y:S01]  /*10770*/  SHF.R.U32.HI R2, RZ, UR4, R3 ;  /* 0x00000004ff027c19 */ /* 0x000fe20008011603 */
[----:B------:R-:W-:-:S03]  /*10780*/  ULDC UR4, c[0x0][0x658] ;  /* 0x0001960000047ab9 */ /* 0x000fc60000000800 */
[--C-:B------:R-:W-:Y:S01]  /*10790*/  SHF.R.U64 R19, R7, UR6, R2.reuse ;  /* 0x0000000607137c19 */ /* 0x100fe20008001202 */
[----:B------:R-:W1:Y:S01]  /*107a0*/  F2I.U32.TRUNC.NTZ R21, R21 ;  /* 0x0000001500157305 */ /* 0x000e62000020f000 */
[----:B------:R-:W-:Y:S01]  /*107b0*/  SHF.R.U32.HI R2, RZ, UR6, R2 ;  /* 0x00000006ff027c19 */ /* 0x000fe20008011602 */
[----:B---3--:R-:W-:-:S03]  /*107c0*/  IMAD.MOV R4, RZ, RZ, -R4 ;  /* 0x000000ffff047224 */ /* 0x008fc600078e0a04 */
[----:B------:R-:W-:Y:S01]  /*107d0*/  SHF.R.U64 R15, R19, UR4, R2 ;  /* 0x00000004130f7c19 */ /* 0x000fe20008001202 */
[----:B--2---:R-:W-:Y:S01]  /*107e0*/  IMAD R14, R25, R4, R14 ;  /* 0x00000004190e7224 */ /* 0x004fe200078e020e */
[----:B------:R-:W-:-:S03]  /*107f0*/  SHF.R.U32.HI R23, RZ, UR4, R2 ;  /* 0x00000004ff177c19 */ /* 0x000fc60008011602 */
[----:B------:R-:W-:Y:S02]  /*10800*/  IMAD.MOV.U32 R2, RZ, RZ, R15 ;  /* 0x000000ffff027224 */ /* 0x000fe400078e000f */
[----:B------:R-:W-:Y:S01]  /*10810*/  IMAD.MOV.U32 R3, RZ, RZ, R23 ;  /* 0x000000ffff037224 */ /* 0x000fe200078e0017 */
[----:B------:R-:W-:Y:S06]  /*10820*/  @!P1 BRA `(.L_x_353) ;  /* 0x0000000000289947 */ /* 0x000fec0003800000 */
[----:B------:R-:W-:Y:S02]  /*10830*/  ULDC UR4, c[0x0][0x64c] ;  /* 0x0001930000047ab9 */ /* 0x000fe40000000800 */
[----:B------:R-:W-:-:S05]  /*10840*/  IADD3 R3, P1, R15, UR4, RZ ;  /* 0x000000040f037c10 */ /* 0x000fca000ff3e0ff */
[----:B------:R-:W-:-:S04]  /*10850*/  IMAD.X R23, RZ, RZ, R23, P1 ;  /* 0x000000ffff177224 */ /* 0x000fc800008e0617 */
[----:B------:R-:W-:-:S04]  /*10860*/  IMAD.WIDE.U32 R4, R23, UR8, RZ ;  /* 0x0000000817047c25 */ /* 0x000fc8000f8e00ff */
[----:B------:R-:W-:-:S04]  /*10870*/  IMAD.WIDE.U32 R4, P1, R3, UR9, R4 ;  /* 0x0000000903047c25 */ /* 0x000fc8000f820004 */
[----:B------:R-:W-:-:S04]  /*10880*/  IMAD.WIDE.U32 R2, R3, UR8, RZ ;  /* 0x0000000803027c25 */ /* 0x000fc8000f8e00ff */
[----:B------:R-:W-:Y:S01]  /*10890*/  IMAD.MOV.U32 R2, RZ, RZ, R5 ;  /* 0x000000ffff027224 */ /* 0x000fe200078e0005 */
[----:B------:R-:W-:Y:S01]  /*108a0*/  IADD3 RZ, P3, R3, R4, RZ ;  /* 0x0000000403ff7210 */ /* 0x000fe20007f7e0ff */
[----:B------:R-:W-:-:S04]  /*108b0*/  IMAD.X R3, RZ, RZ, RZ, P1 ;  /* 0x000000ffff037224 */ /* 0x000fc800008e06ff */
[----:B------:R-:W-:-:S08]  /*108c0*/  IMAD.WIDE.U32.X R2, R23, UR9, R2, P3 ;  /* 0x0000000917027c25 */ /* 0x000fd000098e0402 */
.L_x_353:
[----:B------:R-:W2:Y:S01]  /*108d0*/  LDC R4, c[0x0][0x65c] ;  /* 0x00019700ff047b82 */ /* 0x000ea20000000800 */
[----:B------:R-:W-:Y:S01]  /*108e0*/  ULDC UR4, c[0x0][0x648] ;  /* 0x0001920000047ab9 */ /* 0x000fe20000000800 */
[----:B------:R-:W-:Y:S01]  /*108f0*/  LOP3.LUT R19, R19, UR17, RZ, 0xc0, !PT ;  /* 0x0000001113137c12 */ /* 0x000fe2000f8ec0ff */
[----:B-1----:R-:W-:Y:S01]  /*10900*/  IMAD.MOV R21, RZ, RZ, -R21 ;  /* 0x000000ffff157224 */ /* 0x002fe200078e0a15 */
[----:B------:R-:W-:Y:S01]  /*10910*/  SHF.R.U64 R2, R2, UR4, R3 ;  /* 0x0000000402027c19 */ /* 0x000fe20008001203 */
[----:B------:R-:W-:Y:S01]  /*10920*/  ULDC UR4, c[0x0][0x638] ;  /* 0x00018e0000047ab9 */ /* 0x000fe20000000800 */
[----:B------:R-:W-:Y:S01]  /*10930*/  ULDC UR5, c[0x0][0x610] ;  /* 0x0001840000057ab9 */ /* 0x000fe20000000800 */
[----:B------:R-:W-:Y:S02]  /*10940*/  IMAD.MOV.U32 R3, RZ, RZ, 0x1 ;  /* 0x00000001ff037424 */ /* 0x000fe400078e00ff */
[----:B------:R-:W-:Y:S01]  /*10950*/  IMAD R19, R2, UR18, R19 ;  /* 0x0000001202137c24 */ /* 0x000fe2000f8e0213 */
[----:B--2---:R-:W-:Y:S01]  /*10960*/  ISETP.NE.AND P1, PT, R4, 0x1, PT ;  /* 0x000000010400780c */ /* 0x004fe20003f25270 */
[----:B------:R-:W-:Y:S01]  /*10970*/  IMAD.MOV R4, RZ, RZ, -R2 ;  /* 0x000000ffff047224 */ /* 0x000fe200078e0a02 */
[----:B------:R-:W-:-:S03]  /*10980*/  LOP3.LUT R2, R7, UR16, RZ, 0xc0, !PT ;  /* 0x0000001007027c12 */ /* 0x000fc6000f8ec0ff */
[----:B------:R-:W-:Y:S01]  /*10990*/  IMAD R15, R4, UR4, R15 ;  /* 0x00000004040f7c24 */ /* 0x000fe2000f8e020f */
[----:B------:R-:W-:-:S03]  /*109a0*/  ULDC UR4, c[0x0][0x600] ;  /* 0x0001800000047ab9 */ /* 0x000fc60000000800 */
[--C-:B------:R-:W-:Y:S01]  /*109b0*/  IMAD R15, R15, UR4, R2.reuse ;  /* 0x000000040f0f7c24 */ /* 0x100fe2000f8e0202 */
[----:B------:R-:W-:-:S03]  /*109c0*/  PRMT R2, R3, 0x7610, R2 ;  /* 0x0000761003027816 */ /* 0x000fc60000000002 */
[----:B0-----:R-:W-:-:S04]  /*109d0*/  @P1 IMAD R14, R20, R21, R13 ;  /* 0x00000015140e1224 */ /* 0x001fc800078e020d */
[----:B------:R-:W-:-:S05]  /*109e0*/  IMAD R14, R19, UR5, R14 ;  /* 0x00000005130e7c24 */ /* 0x000fca000f8e020e */
[----:B------:R-:W-:Y:S02]  /*109f0*/  SEL R13, R15, R14, !P1 ;  /* 0x0000000e0f0d7207 */ /* 0x000fe40004800000 */
[----:B------:R-:W-:-:S07]  /*10a00*/  SEL R7, R14, R15, !P1 ;  /* 0x0000000f0e077207 */ /* 0x000fce0004800000 */
.L_x_351:
[----:B------:R-:W-:Y:S05]  /*10a10*/  BSYNC B1 ;  /* 0x0000000000017941 */ /* 0x000fea0003800000 */
.L_x_350:
[----:B------:R-:W-:-:S13]  /*10a20*/  LOP3.LUT P1, RZ, R2, 0xff, RZ, 0xc0, !PT ;  /* 0x000000ff02ff7812 */ /* 0x000fda000782c0ff */
[----:B------:R-:W-:Y:S05]  /*10a30*/  @P1 BRA `(.L_x_354) ;  /* 0xfffffff4003c1947 */ /* 0x000fea000383ffff */
[----:B------:R-:W-:Y:S05]  /*10a40*/  BSYNC B0 ;  /* 0x0000000000007941 */ /* 0x000fea0003800000 */
.L_x_342:
[----:B------:R-:W-:-:S03]  /*10a50*/  UMOV UR4, 0xffffffff ;  /* 0xffffffff00047882 */ /* 0x000fc60000000000 */
[----:B------:R-:W-:Y:S05]  /*10a60*/  BRA.DIV UR4, `(.L_x_355) ;  /* 0x0000000204f47947 */ /* 0x000fea000b800000 */
[----:B------:R-:W-:-:S13]  /*10a70*/  ELECT P6, URZ, PT ;  /* 0x00000000003f782f */ /* 0x000fda00038c0000 */
.L_x_368:
[----:B------:R-:W-:Y:S04]  /*10a80*/  BSSY B0, `(.L_x_356) ;  /* 0x0000022000007945 */ /* 0x000fe80003800000 */
[----:B------:R-:W-:Y:S05]  /*10a90*/  @!P6 BRA `(.L_x_357) ;  /* 0x000000000080e947 */ /* 0x000fea0003800000 */
[----:B------:R-:W-:-:S04]  /*10aa0*/  LOP3.LUT R16, R16, 0x2, RZ, 0xfc, !PT ;  /* 0x0000000210107812 */ /* 0x000fc800078efcff */
[----:B------:R-:W-:-:S13]  /*10ab0*/  ISETP.NE.AND P0, PT, R16, 0x3, PT ;  /* 0x000000031000780c */ /* 0x000fda0003f05270 */
[----:B------:R-:W-:Y:S05]  /*10ac0*/  @!P0 BRA `(.L_x_358) ;  /* 0x0000000000048947 */ /* 0x000fea0003800000 */
[----:B------:R-:W-:Y:S01]  /*10ad0*/  BPT.TRAP 0x1 ;  /* 0x000000040000795c */ /* 0x000fe20000300000 */
.L_x_358:
[----:B------:R-:W0:Y:S01]  /*10ae0*/  S2R R3, SR_CgaCtaId ;  /* 0x0000000000037919 */ /* 0x000e220000008800 */
[----:B------:R-:W-:Y:S02]  /*10af0*/  MOV R2, 0x400 ;  /* 0x0000040000027802 */ /* 0x000fe40000000f00 */
[----:B------:R-:W-:Y:S02]  /*10b00*/  SHF.L.U32 R4, R0, 0x1f, RZ ;  /* 0x0000001f00047819 */ /* 0x000fe400000006ff */
[----:B0-----:R-:W-:-:S05]  /*10b10*/  LEA R2, R3, R2, 0x18 ;  /* 0x0000000203027211 */ /* 0x001fca00078ec0ff */
[----:B------:R-:W-:-:S04]  /*10b20*/  VIADD R2, R2, 0x18 ;  /* 0x0000001802027836 */ /* 0x000fc80000000000 */
[C---:B------:R-:W-:Y:S02]  /*10b30*/  IMAD R7, R11.reuse, 0x8, R2 ;  /* 0x000000080b077824 */ /* 0x040fe400078e0202 */
[----:B------:R-:W-:Y:S02]  /*10b40*/  VIADD R11, R11, 0x1 ;  /* 0x000000010b0b7836 */ /* 0x000fe40000000000 */
[----:B------:R-:W0:Y:S03]  /*10b50*/  SYNCS.PHASECHK.TRANS64.TRYWAIT P0, [R7+URZ], R4 ;  /* 0x00000004070075a7 */ /* 0x000e26000800017f */
[----:B------:R-:W-:-:S04]  /*10b60*/  ISETP.NE.AND P1, PT, R11, 0x3, PT ;  /* 0x000000030b00780c */ /* 0x000fc80003f25270 */
[----:B------:R-:W-:Y:S02]  /*10b70*/  SEL R3, RZ, 0x1, P1 ;  /* 0x00000001ff037807 */ /* 0x000fe40000800000 */
[----:B------:R-:W-:Y:S02]  /*10b80*/  SEL R11, R11, RZ, P1 ;  /* 0x000000ff0b0b7207 */ /* 0x000fe40000800000 */
[----:B------:R-:W-:-:S03]  /*10b90*/  LOP3.LUT R9, R0, R3, RZ, 0x3c, !PT ;  /* 0x0000000300097212 */ /* 0x000fc600078e3cff */
[----:B------:R-:W-:Y:S01]  /*10ba0*/  IMAD R6, R11, 0x8, R2 ;  /* 0x000000080b067824 */ /* 0x000fe200078e0202 */
[----:B------:R-:W-:Y:S01]  /*10bb0*/  SHF.L.U32 R5, R9, 0x1f, RZ ;  /* 0x0000001f09057819 */ /* 0x000fe200000006ff */
[----:B0-----:R-:W-:Y:S06]  /*10bc0*/  @!P0 BRA `(.L_x_359) ;  /* 0x0000000000bc8947 */ /* 0x001fec0003800000 */
.L_x_369:
[----:B------:R-:W1:Y:S01]  /*10bd0*/  SYNCS.PHASECHK.TRANS64.TRYWAIT P0, [R6+URZ], R5 ;  /* 0x00000005060075a7 */ /* 0x000e62000800017f */
[----:B------:R-:W-:-:S05]  /*10be0*/  VIADD R0, R11, 0x1 ;  /* 0x000000010b007836 */ /* 0x000fca0000000000 */
[----:B------:R-:W-:-:S04]  /*10bf0*/  ISETP.NE.AND P1, PT, R0, 0x3, PT ;  /* 0x000000030000780c */ /* 0x000fc80003f25270 */
[----:B0-----:R-:W-:Y:S02]  /*10c00*/  SEL R4, RZ, 0x1, P1 ;  /* 0x00000001ff047807 */ /* 0x001fe40000800000 */
[----:B------:R-:W-:Y:S02]  /*10c10*/  SEL R3, R0, RZ, P1 ;  /* 0x000000ff00037207 */ /* 0x000fe40000800000 */
[----:B------:R-:W-:Y:S01]  /*10c20*/  LOP3.LUT R0, R9, R4, RZ, 0x3c, !PT ;  /* 0x0000000409007212 */ /* 0x000fe200078e3cff */
[----:B-1----:R-:W-:Y:S06]  /*10c30*/  @!P0 BRA `(.L_x_360) ;  /* 0x0000000000b48947 */ /* 0x002fec0003800000 */
.L_x_370:
[----:B------:R-:W-:Y:S01]  /*10c40*/  IMAD R3, R3, 0x8, R2 ;  /* 0x0000000803037824 */ /* 0x000fe200078e0202 */
[----:B------:R-:W-:-:S07]  /*10c50*/  SHF.L.U32 R0, R0, 0x1f, RZ ;  /* 0x0000001f00007819 */ /* 0x000fce00000006ff */
.L_x_361:
[----:B-1----:R1:W2:Y:S02]  /*10c60*/  SYNCS.PHASECHK.TRANS64.TRYWAIT P0, [R3+URZ], R0 ;  /* 0x00000000030075a7 */ /* 0x0022a4000800017f */
[----:B--2---:R-:W-:Y:S05]  /*10c70*/  @!P0 NANOSLEEP.SYNCS 0x989680 ;  /* 0x009896800000895d */ /* 0x004fea0003900000 */
[----:B------:R-:W2:Y:S02]  /*10c80*/  @!P0 SYNCS.PHASECHK.TRANS64 P0, [R3+URZ], R0 ;  /* 0x00000000030085a7 */ /* 0x000ea4000800007f */
[----:B--2---:R-:W-:Y:S05]  /*10c90*/  @!P0 BRA `(.L_x_361) ;  /* 0xfffffffc00f08947 */ /* 0x004fea000383ffff */
.L_x_357:
[----:B------:R-:W-:Y:S05]  /*10ca0*/  BSYNC B0 ;  /* 0x0000000000007941 */ /* 0x000fea0003800000 */
.L_x_356:
[----:B------:R-:W-:Y:S05]  /*10cb0*/  EXIT ;  /* 0x000000000000794d */ /* 0x000fea0003800000 */
.L_x_17:
[----:B---3--:R3:W4:Y:S02]  /*10cc0*/  SYNCS.PHASECHK.TRANS64.TRYWAIT P1, [R3+URZ], R0 ;  /* 0x00000000030075a7 */ /* 0x008724000802017f */
[----:B----4-:R-:W-:Y:S05]  /*10cd0*/  @!P1 NANOSLEEP.SYNCS 0x989680 ;  /* 0x009896800000995d */ /* 0x010fea0003900000 */
[----:B------:R-:W4:Y:S02]  /*10ce0*/  @!P1 SYNCS.PHASECHK.TRANS64 P1, [R3+URZ], R0 ;  /* 0x00000000030095a7 */ /* 0x000f24000802007f */
[----:B----4-:R-:W-:Y:S05]  /*10cf0*/  @!P1 BRA `(.L_x_17) ;  /* 0xfffffffc00f09947 */ /* 0x010fea000383ffff */
[----:B------:R-:W-:Y:S05]  /*10d00*/  BRA `(.L_x_16) ;  /* 0xffffff04003c7947 */ /* 0x000fea000383ffff */
.L_x_22:
[----:B-1----:R-:W-:-:S04]  /*10d10*/  IMAD.U32 R5, RZ, RZ, UR8 ;  /* 0x00000008ff057e24 */ /* 0x002fc8000f8e00ff */
[----:B------:R1:W2:Y:S03]  /*10d20*/  SYNCS.PHASECHK.TRANS64.TRYWAIT P1, [R5+URZ], R4 ;  /* 0x00000004050075a7 */ /* 0x0002a6000802017f */
[----:B--2---:R-:W-:Y:S05]  /*10d30*/  @!P1 NANOSLEEP.SYNCS 0x989680 ;  /* 0x009896800000995d */ /* 0x004fea0003900000 */
[----:B------:R-:W2:Y:S02]  /*10d40*/  @!P1 SYNCS.PHASECHK.TRANS64 P1, [R5+URZ], R4 ;  /* 0x00000004050095a7 */ /* 0x000ea4000802007f */
[----:B--2---:R-:W-:Y:S05]  /*10d50*/  @!P1 BRA `(.L_x_22) ;  /* 0xfffffffc00ec9947 */ /* 0x004fea000383ffff */
[----:B------:R-:W-:Y:S05]  /*10d60*/  BRA `(.L_x_21) ;  /* 0xffffff2000d47947 */ /* 0x000fea000383ffff */
.L_x_343:
[----:B------:R-:W-:Y:S01]  /*10d70*/  BSSY B1, `(.L_x_362) ;  /* 0x0000006000017945 */ /* 0x000fe20003800000 */
[----:B------:R-:W-:-:S07]  /*10d80*/  IMAD.MOV.U32 R15, RZ, RZ, -0x1 ;  /* 0xffffffffff0f7424 */ /* 0x000fce00078e00ff */
[----:B------:R-:W-:Y:S05]  /*10d90*/  WARPSYNC.COLLECTIVE R15, `(.L_x_363) ;  /* 0x000000000f0c7348 */ /* 0x000fea0003c00000 */
[----:B------:R-:W-:Y:S02]  /*10da0*/  ELECT P6, UR62, PT ;  /* 0x00000000003e782f */ /* 0x000fe400038c0000 */
[----:B------:R-:W-:Y:S01]  /*10db0*/  MOV R14, UR62 ;  /* 0x0000003e000e7c02 */ /* 0x000fe20008000f00 */
[----:B------:R-:W-:Y:S10]  /*10dc0*/  ENDCOLLECTIVE ;  /* 0x000000000000791b */ /* 0x000ff40003800000 */
.L_x_363:
[----:B------:R-:W-:Y:S05]  /*10dd0*/  BSYNC B1 ;  /* 0x0000000000017941 */ /* 0x000fea0003800000 */
.L_x_362:
[----:B------:R-:W-:Y:S05]  /*10de0*/  BRA `(.L_x_364) ;  /* 0xfffffff0005c7947 */ /* 0x000fea000383ffff */
.L_x_346:
[----:B0-----:R0:W1:Y:S02]  /*10df0*/  SYNCS.PHASECHK.TRANS64.TRYWAIT P1, [R14+URZ+0x18], R5 ;  /* 0x000018050e0075a7 */ /* 0x001064000802017f */
[----:B-1----:R-:W-:Y:S05]  /*10e00*/  @!P1 NANOSLEEP.SYNCS 0x989680 ;  /* 0x009896800000995d */ /* 0x002fea0003900000 */
[----:B------:R-:W1:Y:S02]  /*10e10*/  @!P1 SYNCS.PHASECHK.TRANS64 P1, [R14+URZ+0x18], R5 ;  /* 0x000018050e0095a7 */ /* 0x000e64000802007f */
[----:B-1----:R-:W-:Y:S05]  /*10e20*/  @!P1 BRA `(.L_x_346) ;  /* 0xfffffffc00f09947 */ /* 0x002fea000383ffff */
[----:B------:R-:W-:Y:S05]  /*10e30*/  BRA `(.L_x_365) ;  /* 0xfffffff000907947 */ /* 0x000fea000383ffff */
.L_x_355:
[----:B------:R-:W-:Y:S01]  /*10e40*/  BSSY B0, `(.L_x_366) ;  /* 0x0000006000007945 */ /* 0x000fe20003800000 */
[----:B------:R-:W-:-:S07]  /*10e50*/  IMAD.MOV.U32 R15, RZ, RZ, -0x1 ;  /* 0xffffffffff0f7424 */ /* 0x000fce00078e00ff */
[----:B------:R-:W-:Y:S05]  /*10e60*/  WARPSYNC.COLLECTIVE R15, `(.L_x_367) ;  /* 0x000000000f0c7348 */ /* 0x000fea0003c00000 */
[----:B------:R-:W-:Y:S02]  /*10e70*/  ELECT P6, UR62, PT ;  /* 0x00000000003e782f */ /* 0x000fe400038c0000 */
[----:B------:R-:W-:Y:S01]  /*10e80*/  MOV R14, UR62 ;  /* 0x0000003e000e7c02 */ /* 0x000fe20008000f00 */
[----:B------:R-:W-:Y:S10]  /*10e90*/  ENDCOLLECTIVE ;  /* 0x000000000000791b */ /* 0x000ff40003800000 */
.L_x_367:
[----:B------:R-:W-:Y:S05]  /*10ea0*/  BSYNC B0 ;  /* 0x0000000000007941 */ /* 0x000fea0003800000 */
.L_x_366:
[----:B------:R-:W-:Y:S05]  /*10eb0*/  BRA `(.L_x_368) ;  /* 0xfffffff800f07947 */ /* 0x000fea000383ffff */
.L_x_359:
[----:B0-----:R0:W1:Y:S02]  /*10ec0*/  SYNCS.PHASECHK.TRANS64.TRYWAIT P0, [R7+URZ], R4 ;  /* 0x00000004070075a7 */ /* 0x001064000800017f */
[----:B-1----:R-:W-:Y:S05]  /*10ed0*/  @!P0 NANOSLEEP.SYNCS 0x989680 ;  /* 0x009896800000895d */ /* 0x002fea0003900000 */
[----:B------:R-:W1:Y:S02]  /*10ee0*/  @!P0 SYNCS.PHASECHK.TRANS64 P0, [R7+URZ], R4 ;  /* 0x00000004070085a7 */ /* 0x000e64000800007f */
[----:B-1----:R-:W-:Y:S05]  /*10ef0*/  @!P0 BRA `(.L_x_359) ;  /* 0xfffffffc00f08947 */ /* 0x002fea000383ffff */
[----:B------:R-:W-:Y:S05]  /*10f00*/  BRA `(.L_x_369) ;  /* 0xfffffffc00307947 */ /* 0x000fea000383ffff */
.L_x_360:
[----:B0-----:R0:W1:Y:S02]  /*10f10*/  SYNCS.PHASECHK.TRANS64.TRYWAIT P0, [R6+URZ], R5 ;  /* 0x00000005060075a7 */ /* 0x001064000800017f */
[----:B-1----:R-:W-:Y:S05]  /*10f20*/  @!P0 NANOSLEEP.SYNCS 0x989680 ;  /* 0x009896800000895d */ /* 0x002fea0003900000 */
[----:B------:R-:W1:Y:S02]  /*10f30*/  @!P0 SYNCS.PHASECHK.TRANS64 P0, [R6+URZ], R5 ;  /* 0x00000005060085a7 */ /* 0x000e64000800007f */
[----:B-1----:R-:W-:Y:S05]  /*10f40*/  @!P0 BRA `(.L_x_360) ;  /* 0xfffffffc00f08947 */ /* 0x002fea000383ffff */
[----:B------:R-:W-:Y:S05]  /*10f50*/  BRA `(.L_x_370) ;  /* 0xfffffffc00387947 */ /* 0x000fea000383ffff */
.L_x_371:
[----:B------:R-:W-:-:S00]  /*10f60*/  BRA `(.L_x_371) ;  /* 0xfffffffc00fc7947 */ /* 0x000fc0000383ffff */
[----:B------:R-:W-:-:S00]  /*10f70*/  NOP ;  /* 0x0000000000007918 */ /* 0x000fc00000000000 */
        /* <DEDUP_REMOVED lines=8> */
.L_x_372:


//--------------------- .nv.global.init           --------------------------
	.section	.nv.global.init,"aw",@progbits
.nv.global.init:
	.type		$str$22,@object
	.size		$str$22,($str$23 - $str$22)
$str$22:
        /*0000*/ 	.byte	0x6b, 0x5f, 0x74, 0x69, 0x6c, 0x65, 0x5f, 0x63, 0x6f, 0x75, 0x6e, 0x74, 0x20, 0x3e, 0x3d, 0x20
        /*0010*/ 	.byte	0x31, 0x00
	.type		$str$23,@object
	.size		$str$23,(__unnamed_1 - $str$23)
$str$23:
        /*0012*/ 	.byte	0x2f, 0x74, 0x6d, 0x70, 0x2f, 0x63, 0x75, 0x74, 0x6c, 0x61, 0x73, 0x73, 0x5f, 0x73, 0x77, 0x65
        /*0022*/ 	.byte	0x65, 0x70, 0x5f, 0x73, 0x72, 0x63, 0x2f, 0x69, 0x6e, 0x63, 0x6c, 0x75, 0x64, 0x65, 0x2f, 0x63
        /*0032*/ 	.byte	0x75, 0x74, 0x6c, 0x61, 0x73, 0x73, 0x2f, 0x67, 0x65, 0x6d, 0x6d, 0x2f, 0x63, 0x6f, 0x6c, 0x6c
        /*0042*/ 	.byte	0x65, 0x63, 0x74, 0x69, 0x76, 0x65, 0x2f, 0x73, 0x6d, 0x39, 0x30, 0x5f, 0x6d, 0x6d, 0x61, 0x5f
        /*0052*/ 	.byte	0x74, 0x6d, 0x61, 0x5f, 0x67, 0x6d, 0x6d, 0x61, 0x5f, 0x73, 0x73, 0x5f, 0x77, 0x61, 0x72, 0x70
        /*0062*/ 	.byte	0x73, 0x70, 0x65, 0x63, 0x69, 0x61, 0x6c, 0x69, 0x7a, 0x65, 0x64, 0x2e, 0x68, 0x70, 0x70, 0x00
	.type		__unnamed_1,@object
	.size		__unnamed_1,(.L_0 - __unnamed_1)
__unnamed_1:
        /*0072*/ 	.byte	0x76, 0x6f, 0x69, 0x64, 0x20, 0x63, 0x75, 0x74, 0x6c, 0x61, 0x73, 0x73, 0x3a, 0x3a, 0x67, 0x65
        /* <DEDUP_REMOVED lines=179> */
        /*0bb2*/ 	.byte	0x69, 0x64, 0x65, 0x6e, 0x74, 0x69, 0x74, 0x79, 0x5d, 0x00
.L_0:


//--------------------- .nv.shared._ZN7cutlass13device_kernelINS_4gemm6kernel13GemmUniversalIN4cute5tupleIJiiiiEEENS1_10collective13CollectiveMmaINS1_34MainloopSm90TmaGmmaWarpSpecializedILi3ENS5_IJNS4_1CILi1EEESB_SB_EEENS1_35KernelTmaWarpSpecializedCooperativeEEENS5_IJNSA_ILi512EEENSA_ILi80EEENSA_ILi64EEEEEENS_6half_tENS5_IJlSB_lEEESJ_SK_NS4_8TiledMMAINS4_8MMA_AtomIJNS4_4SM904GMMA25MMA_64x16x16_F32F16F16_SSILNSO_5MajorE0ELSQ_0ELNSO_7ScaleInE1ELSR_1EEEEEENS4_6LayoutINS5_IJNSA_ILi2EEESB_SB_EEENS5_IJSB_NSA_ILi0EEESX_EEEEENS5_IJNS4_10UnderscoreES10_S10_EEEEENS4_13SM90_TMA_LOADENS4_14ComposedLayoutINS4_7SwizzleILi3ELi4ELi3EEENS4_18smem_ptr_flag_bitsILi16EEENSU_INS5_IJNSA_ILi8EEESH_EEENS5_IJSH_SB_EEEEEEEvNS4_8identityES13_S1D_vS1E_EENS_8epilogue10collective6detail29Sm90TmaWarpSpecializedAdapterINS1H_15DefaultEpilogueISJ_SK_SK_NS1G_6thread17LinearCombinationISJ_Li1EffLNS1L_9ScaleType4KindE0ELNS_15FloatRoundStyleE2ESJ_EENS1_15EpilogueDefaultEEEEEvvEEEEvNT_6ParamsE --------------------------
	.section	.nv.shared._ZN7cutlass13device_kernelINS_4gemm6kernel13GemmUniversalIN4cute5tupleIJiiiiEEENS1_10collective13CollectiveMmaINS1_34MainloopSm90TmaGmmaWarpSpecializedILi3ENS5_IJNS4_1CILi1EEESB_SB_EEENS1_35KernelTmaWarpSpecializedCooperativeEEENS5_IJNSA_ILi512EEENSA_ILi80EEENSA_ILi64EEEEEENS_6half_tENS5_IJlSB_lEEESJ_SK_NS4_8TiledMMAINS4_8MMA_AtomIJNS4_4SM904GMMA25MMA_64x16x16_F32F16F16_SSILNSO_5MajorE0ELSQ_0ELNSO_7ScaleInE1ELSR_1EEEEEENS4_6LayoutINS5_IJNSA_ILi2EEESB_SB_EEENS5_IJSB_NSA_ILi0EEESX_EEEEENS5_IJNS4_10UnderscoreES10_S10_EEEEENS4_13SM90_TMA_LOADENS4_14ComposedLayoutINS4_7SwizzleILi3ELi4ELi3EEENS4_18smem_ptr_flag_bitsILi16EEENSU_INS5_IJNSA_ILi8EEESH_EEENS5_IJSH_SB_EEEEEEEvNS4_8identityES13_S1D_vS1E_EENS_8epilogue10collective6detail29Sm90TmaWarpSpecializedAdapterINS1H_15DefaultEpilogueISJ_SK_SK_NS1G_6thread17LinearCombinationISJ_Li1EffLNS1L_9ScaleType4KindE0ELNS_15FloatRoundStyleE2ESJ_EENS1_15EpilogueDefaultEEEEEvvEEEEvNT_6ParamsE,"aw",@nobits
	.sectionflags	@""
	.align	16
	.zero		1024


//--------------------- .nv.shared.reserved.0     --------------------------
	.section	.nv.shared.reserved.0,"aw",@nobits
	.weak		__nv_reservedSMEM_offset_0_alias
	.size		__nv_reservedSMEM_offset_0_alias, 0, 0
	.other		__nv_reservedSMEM_offset_0_alias,@"STO_CUDA_RESERVED_SHARED STV_DEFAULT"
__nv_reservedSMEM_offset_0_alias:
	.zero		0


//--------------------- .nv.global                --------------------------
	.section	.nv.global,"aw",@nobits
.nv.global:
	.type		_ZN40_INTERNAL_1ffd4d8b_4_k_cu_bd1b864b_103544cute1_E,@object
	.size		_ZN40_INTERNAL_1ffd4d8b_4_k_cu_bd1b864b_103544cute1_E,(_ZN40_INTERNAL_1ffd4d8b_4_k_cu_bd1b864b_103544cuda3std3__45__cpo6cbeginE - _ZN40_INTERNAL_1ffd4d8b_4_k_cu_bd1b864b_103544cute1_E)
_ZN40_INTERNAL_1ffd4d8b_4_k_cu_bd1b864b_103544cute1_E:
	.zero		1
	.type		_ZN40_INTERNAL_1ffd4d8b_4_k_cu_bd1b864b_103544cuda3std3__45__cpo6cbeginE,@object
	.size		_ZN40_INTERNAL_1ffd4d8b_4_k_cu_bd1b864b_103544cuda3std3__45__cpo6cbeginE,(_ZN40_INTERNAL_1ffd4d8b_4_k_cu_bd1b864b_103544cuda3std3__48in_placeE - _ZN40_INTERNAL_1ffd4d8b_4_k_cu_bd1b864b_103544cuda3std3__45__cpo6cbeginE)
_ZN40_INTERNAL_1ffd4d8b_4_k_cu_bd1b864b_103544cuda3std3__45__cpo6cbeginE:
	.zero		1
	.type		_ZN40_INTERNAL_1ffd4d8b_4_k_cu_bd1b864b_103544cuda3std3__48in_placeE,@object
	.size		_ZN40_INTERNAL_1ffd4d8b_4_k_cu_bd1b864b_103544cuda3std3__48in_placeE,(_ZN40_INTERNAL_1ffd4d8b_4_k_cu_bd1b864b_103544cuda3std6ranges3__45__cpo9iter_moveE - _ZN40_INTERNAL_1ffd4d8b_4_k_cu_bd1b864b_103544cuda3std3__48in_placeE)
_ZN40_INTERNAL_1ffd4d8b_4_k_cu_bd1b864b_103544cuda3std3__48in_placeE:
	.zero		1
	.type		_ZN40_INTERNAL_1ffd4d8b_4_k_cu_bd1b864b_103544cuda3std6ranges3__45__cpo9iter_moveE,@object
	.size		_ZN40_INTERNAL_1ffd4d8b_4_k_cu_bd1b864b_103544cuda3std6ranges3__45__cpo9iter_moveE,(_ZN40_INTERNAL_1ffd4d8b_4_k_cu_bd1b864b_103544cuda3std3__45__cpo5beginE - _ZN40_INTERNAL_1ffd4d8b_4_k_cu_bd1b864b_103544cuda3std6ranges3__45__cpo9iter_moveE)
_ZN40_INTERNAL_1ffd4d8b_4_k_cu_bd1b864b_103544cuda3std6ranges3__45__cpo9iter_moveE:
	.zero		1
	.type		_ZN40_INTERNAL_1ffd4d8b_4_k_cu_bd1b864b_103544cuda3std3__45__cpo5beginE,@object
	.size		_ZN40_INTERNAL_1ffd4d8b_4_k_cu_bd1b864b_103544cuda3std3__45__cpo5beginE,(_ZN40_INTERNAL_1ffd4d8b_4_k_cu_bd1b864b_103544cuda3std3__442_GLOBAL__N__1ffd4d8b_4_k_cu_bd1b864b_103546ignoreE - _ZN40_INTERNAL_1ffd4d8b_4_k_cu_bd1b864b_103544cuda3std3__45__cpo5beginE)
_ZN40_INTERNAL_1ffd4d8b_4_k_cu_bd1b864b_103544cuda3std3__45__cpo5beginE:
	.zero		1
	.type		_ZN40_INTERNAL_1ffd4d8b_4_k_cu_bd1b864b_103544cuda3std3__442_GLOBAL__N__1ffd4d8b_4_k_cu_bd1b864b_103546ignoreE,@object
	.size		_ZN40_INTERNAL_1ffd4d8b_4_k_cu_bd1b864b_103544cuda3std3__442_GLOBAL__N__1ffd4d8b_4_k_cu_bd1b864b_103546ignoreE,(_ZN40_INTERNAL_1ffd4d8b_4_k_cu_bd1b864b_103544cute7productE - _ZN40_INTERNAL_1ffd4d8b_4_k_cu_bd1b864b_103544cuda3std3__442_GLOBAL__N__1ffd4d8b_4_k_cu_bd1b864b_103546ignoreE)
_ZN40_INTERNAL_1ffd4d8b_4_k_cu_bd1b864b_103544cuda3std3__442_GLOBAL__N__1ffd4d8b_4_k_cu_bd1b864b_103546ignoreE:
	.zero		1
	.type		_ZN40_INTERNAL_1ffd4d8b_4_k_cu_bd1b864b_103544cute7productE,@object
	.size		_ZN40_INTERNAL_1ffd4d8b_4_k_cu_bd1b864b_103544cute7productE,(_ZN40_INTERNAL_1ffd4d8b_4_k_cu_bd1b864b_103544cuda3std3__45__cpo3endE - _ZN40_INTERNAL_1ffd4d8b_4_k_cu_bd1b864b_103544cute7productE)
_ZN40_INTERNAL_1ffd4d8b_4_k_cu_bd1b864b_103544cute7productE:
	.zero		1
	.type		_ZN40_INTERNAL_1ffd4d8b_4_k_cu_bd1b864b_103544cuda3std3__45__cpo3endE,@object
	.size		_ZN40_INTERNAL_1ffd4d8b_4_k_cu_bd1b864b_103544cuda3std3__45__cpo3endE,(_ZN40_INTERNAL_1ffd4d8b_4_k_cu_bd1b864b_103544cuda3std3__419piecewise_constructE - _ZN40_INTERNAL_1ffd4d8b_4_k_cu_bd1b864b_103544cuda3std3__45__cpo3endE)
_ZN40_INTERNAL_1ffd4d8b_4_k_cu_bd1b864b_103544cuda3std3__45__cpo3endE:
	.zero		1
	.type		_ZN40_INTERNAL_1ffd4d8b_4_k_cu_bd1b864b_103544cuda3std3__419piecewise_constructE,@object
	.size		_ZN40_INTERNAL_1ffd4d8b_4_k_cu_bd1b864b_103544cuda3std3__419piecewise_constructE,(_ZN40_INTERNAL_1ffd4d8b_4_k_cu_bd1b864b_103544cuda3std3__45__cpo4cendE - _ZN40_INTERNAL_1ffd4d8b_4_k_cu_bd1b864b_103544cuda3std3__419piecewise_constructE)
_ZN40_INTERNAL_1ffd4d8b_4_k_cu_bd1b864b_103544cuda3std3__419piecewise_constructE:
	.zero		1
	.type		_ZN40_INTERNAL_1ffd4d8b_4_k_cu_bd1b864b_103544cuda3std3__45__cpo4cendE,@object
	.size		_ZN40_INTERNAL_1ffd4d8b_4_k_cu_bd1b864b_103544cuda3std3__45__cpo4cendE,(_ZN40_INTERNAL_1ffd4d8b_4_k_cu_bd1b864b_103544cuda3std6ranges3__45__cpo4swapE - _ZN40_INTERNAL_1ffd4d8b_4_k_cu_bd1b864b_103544cuda3std3__45__cpo4cendE)
_ZN40_INTERNAL_1ffd4d8b_4_k_cu_bd1b864b_103544cuda3std3__45__cpo4cendE:
	.zero		1
	.type		_ZN40_INTERNAL_1ffd4d8b_4_k_cu_bd1b864b_103544cuda3std6ranges3__45__cpo4swapE,@object
	.size		_ZN40_INTERNAL_1ffd4d8b_4_k_cu_bd1b864b_103544cuda3std6ranges3__45__cpo4swapE,(.L_8 - _ZN40_INTERNAL_1ffd4d8b_4_k_cu_bd1b864b_103544cuda3std6ranges3__45__cpo4swapE)
_ZN40_INTERNAL_1ffd4d8b_4_k_cu_bd1b864b_103544cuda3std6ranges3__45__cpo4swapE:
	.zero		1
.L_8:


//--------------------- .nv.constant0._ZN7cutlass13device_kernelINS_4gemm6kernel13GemmUniversalIN4cute5tupleIJiiiiEEENS1_10collective13CollectiveMmaINS1_34MainloopSm90TmaGmmaWarpSpecializedILi3ENS5_IJNS4_1CILi1EEESB_SB_EEENS1_35KernelTmaWarpSpecializedCooperativeEEENS5_IJNSA_ILi512EEENSA_ILi80EEENSA_ILi64EEEEEENS_6half_tENS5_IJlSB_lEEESJ_SK_NS4_8TiledMMAINS4_8MMA_AtomIJNS4_4SM904GMMA25MMA_64x16x16_F32F16F16_SSILNSO_5MajorE0ELSQ_0ELNSO_7ScaleInE1ELSR_1EEEEEENS4_6LayoutINS5_IJNSA_ILi2EEESB_SB_EEENS5_IJSB_NSA_ILi0EEESX_EEEEENS5_IJNS4_10UnderscoreES10_S10_EEEEENS4_13SM90_TMA_LOADENS4_14ComposedLayoutINS4_7SwizzleILi3ELi4ELi3EEENS4_18smem_ptr_flag_bitsILi16EEENSU_INS5_IJNSA_ILi8EEESH_EEENS5_IJSH_SB_EEEEEEEvNS4_8identityES13_S1D_vS1E_EENS_8epilogue10collective6detail29Sm90TmaWarpSpecializedAdapterINS1H_15DefaultEpilogueISJ_SK_SK_NS1G_6thread17LinearCombinationISJ_Li1EffLNS1L_9ScaleType4KindE0ELNS_15FloatRoundStyleE2ESJ_EENS1_15EpilogueDefaultEEEEEvvEEEEvNT_6ParamsE --------------------------
	.section	.nv.constant0._ZN7cutlass13device_kernelINS_4gemm6kernel13GemmUniversalIN4cute5tupleIJiiiiEEENS1_10collective13CollectiveMmaINS1_34MainloopSm90TmaGmmaWarpSpecializedILi3ENS5_IJNS4_1CILi1EEESB_SB_EEENS1_35KernelTmaWarpSpecializedCooperativeEEENS5_IJNSA_ILi512EEENSA_ILi80EEENSA_ILi64EEEEEENS_6half_tENS5_IJlSB_lEEESJ_SK_NS4_8TiledMMAINS4_8MMA_AtomIJNS4_4SM904GMMA25MMA_64x16x16_F32F16F16_SSILNSO_5MajorE0ELSQ_0ELNSO_7ScaleInE1ELSR_1EEEEEENS4_6LayoutINS5_IJNSA_ILi2EEESB_SB_EEENS5_IJSB_NSA_ILi0EEESX_EEEEENS5_IJNS4_10UnderscoreES10_S10_EEEEENS4_13SM90_TMA_LOADENS4_14ComposedLayoutINS4_7SwizzleILi3ELi4ELi3EEENS4_18smem_ptr_flag_bitsILi16EEENSU_INS5_IJNSA_ILi8EEESH_EEENS5_IJSH_SB_EEEEEEEvNS4_8identityES13_S1D_vS1E_EENS_8epilogue10collective6detail29Sm90TmaWarpSpecializedAdapterINS1H_15DefaultEpilogueISJ_SK_SK_NS1G_6thread17LinearCombinationISJ_Li1EffLNS1L_9ScaleType4KindE0ELNS_15FloatRoundStyleE2ESJ_EENS1_15EpilogueDefaultEEEEEvvEEEEvNT_6ParamsE,"a",@progbits
	.sectionflags	@""
	.align	4
.nv.constant0._ZN7cutlass13device_kernelINS_4gemm6kernel13GemmUniversalIN4cute5tupleIJiiiiEEENS1_10collective13CollectiveMmaINS1_34MainloopSm90TmaGmmaWarpSpecializedILi3ENS5_IJNS4_1CILi1EEESB_SB_EEENS1_35KernelTmaWarpSpecializedCooperativeEEENS5_IJNSA_ILi512EEENSA_ILi80EEENSA_ILi64EEEEEENS_6half_tENS5_IJlSB_lEEESJ_SK_NS4_8TiledMMAINS4_8MMA_AtomIJNS4_4SM904GMMA25MMA_64x16x16_F32F16F16_SSILNSO_5MajorE0ELSQ_0ELNSO_7ScaleInE1ELSR_1EEEEEENS4_6LayoutINS5_IJNSA_ILi2EEESB_SB_EEENS5_IJSB_NSA_ILi0EEESX_EEEEENS5_IJNS4_10UnderscoreES10_S10_EEEEENS4_13SM90_TMA_LOADENS4_14ComposedLayoutINS4_7SwizzleILi3ELi4ELi3EEENS4_18smem_ptr_flag_bitsILi16EEENSU_INS5_IJNSA_ILi8EEESH_EEENS5_IJSH_SB_EEEEEEEvNS4_8identityES13_S1D_vS1E_EENS_8epilogue10collective6detail29Sm90TmaWarpSpecializedAdapterINS1H_15DefaultEpilogueISJ_SK_SK_NS1G_6thread17LinearCombinationISJ_Li1EffLNS1L_9ScaleType4KindE0ELNS_15FloatRoundStyleE2ESJ_EENS1_15EpilogueDefaultEEEEEvvEEEEvNT_6ParamsE:
	.zero		1664


//--------------------- SYMBOLS --------------------------

	.type		.nv.reservedSmem.offset0,@object
	.size		.nv.reservedSmem.offset0,0x4
	.type		__assertfail,@function
